//
// Generated by NVIDIA NVVM Compiler
//
// Compiler Build ID: CL-36424714
// Cuda compilation tools, release 13.0, V13.0.88
// Based on NVVM 20.0.0
//

.version 9.0
.target sm_100
.address_size 64

	// .globl	_Z6eventsPdS_S_S_diiidS_PiS_
.global .align 4 .b8 precalc_xorwow_matrix[102400];
.global .align 4 .b8 precalc_xorwow_offset_matrix[102400];
.global .align 4 .b8 mrg32k3aM1[2304];
.global .align 4 .b8 mrg32k3aM2[2304];
.global .align 4 .b8 mrg32k3aM1SubSeq[2016];
.global .align 4 .b8 mrg32k3aM2SubSeq[2016];
.global .align 4 .b8 mrg32k3aM1Seq[2304];
.global .align 4 .b8 mrg32k3aM2Seq[2304];
.const .align 8 .b8 __cr_lgamma_table[72];

.visible .entry _Z6eventsPdS_S_S_diiidS_PiS_(
	.param .u64 .ptr .align 1 _Z6eventsPdS_S_S_diiidS_PiS__param_0,
	.param .u64 .ptr .align 1 _Z6eventsPdS_S_S_diiidS_PiS__param_1,
	.param .u64 .ptr .align 1 _Z6eventsPdS_S_S_diiidS_PiS__param_2,
	.param .u64 .ptr .align 1 _Z6eventsPdS_S_S_diiidS_PiS__param_3,
	.param .f64 _Z6eventsPdS_S_S_diiidS_PiS__param_4,
	.param .u32 _Z6eventsPdS_S_S_diiidS_PiS__param_5,
	.param .u32 _Z6eventsPdS_S_S_diiidS_PiS__param_6,
	.param .u32 _Z6eventsPdS_S_S_diiidS_PiS__param_7,
	.param .f64 _Z6eventsPdS_S_S_diiidS_PiS__param_8,
	.param .u64 .ptr .align 1 _Z6eventsPdS_S_S_diiidS_PiS__param_9,
	.param .u64 .ptr .align 1 _Z6eventsPdS_S_S_diiidS_PiS__param_10,
	.param .u64 .ptr .align 1 _Z6eventsPdS_S_S_diiidS_PiS__param_11
)
{
	.local .align 8 .b8 	__local_depot0[48];
	.reg .b64 	%SP;
	.reg .b64 	%SPL;
	.reg .pred 	%p<108>;
	.reg .b32 	%r<1520>;
	.reg .b32 	%f<79>;
	.reg .b64 	%rd<86>;
	.reg .b64 	%fd<378>;

	mov.u64 	%SPL, __local_depot0;
	ld.param.u64 	%rd12, [_Z6eventsPdS_S_S_diiidS_PiS__param_0];
	ld.param.u64 	%rd13, [_Z6eventsPdS_S_S_diiidS_PiS__param_1];
	ld.param.u64 	%rd14, [_Z6eventsPdS_S_S_diiidS_PiS__param_2];
	ld.param.u64 	%rd15, [_Z6eventsPdS_S_S_diiidS_PiS__param_3];
	cvta.to.global.u64 	%rd16, %rd15;
	cvta.to.global.u64 	%rd17, %rd14;
	cvta.to.global.u64 	%rd18, %rd13;
	cvta.to.global.u64 	%rd19, %rd12;
	add.u64 	%rd1, %SPL, 0;
	mov.u32 	%r643, %ntid.x;
	mov.u32 	%r644, %ctaid.x;
	mov.u32 	%r645, %tid.x;
	mad.lo.s32 	%r646, %r643, %r644, %r645;
	ld.global.f64 	%fd1, [%rd19];
	ld.global.f64 	%fd2, [%rd19+8];
	ld.global.f64 	%fd3, [%rd19+16];
	ld.global.f64 	%fd4, [%rd19+24];
	ld.global.f64 	%fd5, [%rd19+32];
	ld.global.f64 	%fd6, [%rd19+40];
	ld.global.f64 	%fd7, [%rd19+48];
	ld.global.f64 	%fd8, [%rd18];
	ld.global.f64 	%fd9, [%rd18+8];
	ld.global.f64 	%fd10, [%rd18+16];
	ld.global.f64 	%fd11, [%rd18+24];
	ld.global.f64 	%fd12, [%rd18+32];
	ld.global.f64 	%fd13, [%rd18+40];
	ld.global.f64 	%fd14, [%rd17];
	ld.global.f64 	%fd15, [%rd17+8];
	ld.global.f64 	%fd16, [%rd17+16];
	ld.global.f64 	%fd17, [%rd17+24];
	ld.global.f64 	%fd18, [%rd17+32];
	ld.global.f64 	%fd19, [%rd17+40];
	ld.global.f64 	%fd20, [%rd17+48];
	ld.global.f64 	%fd21, [%rd16];
	ld.global.f64 	%fd22, [%rd16+8];
	ld.global.f64 	%fd23, [%rd16+16];
	ld.global.f64 	%fd24, [%rd16+24];
	ld.global.f64 	%fd25, [%rd16+32];
	ld.global.f64 	%fd26, [%rd16+40];
	cvt.s64.s32 	%rd85, %r646;
	mov.b32 	%r1191, 1509318411;
	mov.b32 	%r647, 747728398;
	st.local.v2.u32 	[%rd1], {%r647, %r1191};
	mov.b32 	%r1189, -123459836;
	mov.b32 	%r1190, 1191232531;
	st.local.v2.u32 	[%rd1+8], {%r1190, %r1189};
	mov.b32 	%r1187, 1391644943;
	mov.b32 	%r1188, -589760388;
	st.local.v2.u32 	[%rd1+16], {%r1188, %r1187};
	setp.eq.s32 	%p1, %r646, 0;
	@%p1 bra 	$L__BB0_115;
	mov.b32 	%r1174, 0;
	mov.b32 	%r1191, 1509318411;
	mov.b32 	%r1190, 1191232531;
	mov.b32 	%r1189, -123459836;
	mov.b32 	%r1188, -589760388;
	mov.b32 	%r1187, 1391644943;
$L__BB0_2:
	mov.u64 	%rd3, %rd85;
	and.b64  	%rd21, %rd3, 3;
	setp.eq.s64 	%p2, %rd21, 0;
	@%p2 bra 	$L__BB0_114;
	mul.wide.u32 	%rd22, %r1174, 3200;
	mov.u64 	%rd23, precalc_xorwow_matrix;
	add.s64 	%rd4, %rd23, %rd22;
	mov.b32 	%r1187, 0;
	mov.u32 	%r1188, %r1187;
	mov.u32 	%r1189, %r1187;
	mov.u32 	%r1190, %r1187;
	mov.u32 	%r1191, %r1187;
	mov.u32 	%r1180, %r1187;
$L__BB0_4:
	mul.wide.u32 	%rd24, %r1180, 4;
	add.s64 	%rd25, %rd1, %rd24;
	ld.local.u32 	%r13, [%rd25+4];
	mov.b32 	%r1186, 0;
$L__BB0_5:
	.pragma "nounroll";
	shr.u32 	%r656, %r13, %r1186;
	and.b32  	%r657, %r656, 1;
	setp.eq.b32 	%p3, %r657, 1;
	not.pred 	%p4, %p3;
	shl.b32 	%r658, %r1180, 5;
	add.s32 	%r659, %r658, %r1186;
	mul.lo.s32 	%r660, %r659, 5;
	mul.wide.u32 	%rd26, %r660, 4;
	add.s64 	%rd5, %rd4, %rd26;
	@%p4 bra 	$L__BB0_7;
	ld.global.u32 	%r661, [%rd5];
	xor.b32  	%r1191, %r1191, %r661;
	ld.global.u32 	%r662, [%rd5+4];
	xor.b32  	%r1190, %r1190, %r662;
	ld.global.u32 	%r663, [%rd5+8];
	xor.b32  	%r1189, %r1189, %r663;
	ld.global.u32 	%r664, [%rd5+12];
	xor.b32  	%r1188, %r1188, %r664;
	ld.global.u32 	%r665, [%rd5+16];
	xor.b32  	%r1187, %r1187, %r665;
$L__BB0_7:
	and.b32  	%r667, %r656, 2;
	setp.eq.s32 	%p5, %r667, 0;
	@%p5 bra 	$L__BB0_9;
	ld.global.u32 	%r668, [%rd5+20];
	xor.b32  	%r1191, %r1191, %r668;
	ld.global.u32 	%r669, [%rd5+24];
	xor.b32  	%r1190, %r1190, %r669;
	ld.global.u32 	%r670, [%rd5+28];
	xor.b32  	%r1189, %r1189, %r670;
	ld.global.u32 	%r671, [%rd5+32];
	xor.b32  	%r1188, %r1188, %r671;
	ld.global.u32 	%r672, [%rd5+36];
	xor.b32  	%r1187, %r1187, %r672;
$L__BB0_9:
	and.b32  	%r674, %r656, 4;
	setp.eq.s32 	%p6, %r674, 0;
	@%p6 bra 	$L__BB0_11;
	ld.global.u32 	%r675, [%rd5+40];
	xor.b32  	%r1191, %r1191, %r675;
	ld.global.u32 	%r676, [%rd5+44];
	xor.b32  	%r1190, %r1190, %r676;
	ld.global.u32 	%r677, [%rd5+48];
	xor.b32  	%r1189, %r1189, %r677;
	ld.global.u32 	%r678, [%rd5+52];
	xor.b32  	%r1188, %r1188, %r678;
	ld.global.u32 	%r679, [%rd5+56];
	xor.b32  	%r1187, %r1187, %r679;
$L__BB0_11:
	and.b32  	%r681, %r656, 8;
	setp.eq.s32 	%p7, %r681, 0;
	@%p7 bra 	$L__BB0_13;
	ld.global.u32 	%r682, [%rd5+60];
	xor.b32  	%r1191, %r1191, %r682;
	ld.global.u32 	%r683, [%rd5+64];
	xor.b32  	%r1190, %r1190, %r683;
	ld.global.u32 	%r684, [%rd5+68];
	xor.b32  	%r1189, %r1189, %r684;
	ld.global.u32 	%r685, [%rd5+72];
	xor.b32  	%r1188, %r1188, %r685;
	ld.global.u32 	%r686, [%rd5+76];
	xor.b32  	%r1187, %r1187, %r686;
$L__BB0_13:
	and.b32  	%r688, %r656, 16;
	setp.eq.s32 	%p8, %r688, 0;
	@%p8 bra 	$L__BB0_15;
	ld.global.u32 	%r689, [%rd5+80];
	xor.b32  	%r1191, %r1191, %r689;
	ld.global.u32 	%r690, [%rd5+84];
	xor.b32  	%r1190, %r1190, %r690;
	ld.global.u32 	%r691, [%rd5+88];
	xor.b32  	%r1189, %r1189, %r691;
	ld.global.u32 	%r692, [%rd5+92];
	xor.b32  	%r1188, %r1188, %r692;
	ld.global.u32 	%r693, [%rd5+96];
	xor.b32  	%r1187, %r1187, %r693;
$L__BB0_15:
	and.b32  	%r695, %r656, 32;
	setp.eq.s32 	%p9, %r695, 0;
	@%p9 bra 	$L__BB0_17;
	ld.global.u32 	%r696, [%rd5+100];
	xor.b32  	%r1191, %r1191, %r696;
	ld.global.u32 	%r697, [%rd5+104];
	xor.b32  	%r1190, %r1190, %r697;
	ld.global.u32 	%r698, [%rd5+108];
	xor.b32  	%r1189, %r1189, %r698;
	ld.global.u32 	%r699, [%rd5+112];
	xor.b32  	%r1188, %r1188, %r699;
	ld.global.u32 	%r700, [%rd5+116];
	xor.b32  	%r1187, %r1187, %r700;
$L__BB0_17:
	and.b32  	%r702, %r656, 64;
	setp.eq.s32 	%p10, %r702, 0;
	@%p10 bra 	$L__BB0_19;
	ld.global.u32 	%r703, [%rd5+120];
	xor.b32  	%r1191, %r1191, %r703;
	ld.global.u32 	%r704, [%rd5+124];
	xor.b32  	%r1190, %r1190, %r704;
	ld.global.u32 	%r705, [%rd5+128];
	xor.b32  	%r1189, %r1189, %r705;
	ld.global.u32 	%r706, [%rd5+132];
	xor.b32  	%r1188, %r1188, %r706;
	ld.global.u32 	%r707, [%rd5+136];
	xor.b32  	%r1187, %r1187, %r707;
$L__BB0_19:
	and.b32  	%r709, %r656, 128;
	setp.eq.s32 	%p11, %r709, 0;
	@%p11 bra 	$L__BB0_21;
	ld.global.u32 	%r710, [%rd5+140];
	xor.b32  	%r1191, %r1191, %r710;
	ld.global.u32 	%r711, [%rd5+144];
	xor.b32  	%r1190, %r1190, %r711;
	ld.global.u32 	%r712, [%rd5+148];
	xor.b32  	%r1189, %r1189, %r712;
	ld.global.u32 	%r713, [%rd5+152];
	xor.b32  	%r1188, %r1188, %r713;
	ld.global.u32 	%r714, [%rd5+156];
	xor.b32  	%r1187, %r1187, %r714;
$L__BB0_21:
	and.b32  	%r716, %r656, 256;
	setp.eq.s32 	%p12, %r716, 0;
	@%p12 bra 	$L__BB0_23;
	ld.global.u32 	%r717, [%rd5+160];
	xor.b32  	%r1191, %r1191, %r717;
	ld.global.u32 	%r718, [%rd5+164];
	xor.b32  	%r1190, %r1190, %r718;
	ld.global.u32 	%r719, [%rd5+168];
	xor.b32  	%r1189, %r1189, %r719;
	ld.global.u32 	%r720, [%rd5+172];
	xor.b32  	%r1188, %r1188, %r720;
	ld.global.u32 	%r721, [%rd5+176];
	xor.b32  	%r1187, %r1187, %r721;
$L__BB0_23:
	and.b32  	%r723, %r656, 512;
	setp.eq.s32 	%p13, %r723, 0;
	@%p13 bra 	$L__BB0_25;
	ld.global.u32 	%r724, [%rd5+180];
	xor.b32  	%r1191, %r1191, %r724;
	ld.global.u32 	%r725, [%rd5+184];
	xor.b32  	%r1190, %r1190, %r725;
	ld.global.u32 	%r726, [%rd5+188];
	xor.b32  	%r1189, %r1189, %r726;
	ld.global.u32 	%r727, [%rd5+192];
	xor.b32  	%r1188, %r1188, %r727;
	ld.global.u32 	%r728, [%rd5+196];
	xor.b32  	%r1187, %r1187, %r728;
$L__BB0_25:
	and.b32  	%r730, %r656, 1024;
	setp.eq.s32 	%p14, %r730, 0;
	@%p14 bra 	$L__BB0_27;
	ld.global.u32 	%r731, [%rd5+200];
	xor.b32  	%r1191, %r1191, %r731;
	ld.global.u32 	%r732, [%rd5+204];
	xor.b32  	%r1190, %r1190, %r732;
	ld.global.u32 	%r733, [%rd5+208];
	xor.b32  	%r1189, %r1189, %r733;
	ld.global.u32 	%r734, [%rd5+212];
	xor.b32  	%r1188, %r1188, %r734;
	ld.global.u32 	%r735, [%rd5+216];
	xor.b32  	%r1187, %r1187, %r735;
$L__BB0_27:
	and.b32  	%r737, %r656, 2048;
	setp.eq.s32 	%p15, %r737, 0;
	@%p15 bra 	$L__BB0_29;
	ld.global.u32 	%r738, [%rd5+220];
	xor.b32  	%r1191, %r1191, %r738;
	ld.global.u32 	%r739, [%rd5+224];
	xor.b32  	%r1190, %r1190, %r739;
	ld.global.u32 	%r740, [%rd5+228];
	xor.b32  	%r1189, %r1189, %r740;
	ld.global.u32 	%r741, [%rd5+232];
	xor.b32  	%r1188, %r1188, %r741;
	ld.global.u32 	%r742, [%rd5+236];
	xor.b32  	%r1187, %r1187, %r742;
$L__BB0_29:
	and.b32  	%r744, %r656, 4096;
	setp.eq.s32 	%p16, %r744, 0;
	@%p16 bra 	$L__BB0_31;
	ld.global.u32 	%r745, [%rd5+240];
	xor.b32  	%r1191, %r1191, %r745;
	ld.global.u32 	%r746, [%rd5+244];
	xor.b32  	%r1190, %r1190, %r746;
	ld.global.u32 	%r747, [%rd5+248];
	xor.b32  	%r1189, %r1189, %r747;
	ld.global.u32 	%r748, [%rd5+252];
	xor.b32  	%r1188, %r1188, %r748;
	ld.global.u32 	%r749, [%rd5+256];
	xor.b32  	%r1187, %r1187, %r749;
$L__BB0_31:
	and.b32  	%r751, %r656, 8192;
	setp.eq.s32 	%p17, %r751, 0;
	@%p17 bra 	$L__BB0_33;
	ld.global.u32 	%r752, [%rd5+260];
	xor.b32  	%r1191, %r1191, %r752;
	ld.global.u32 	%r753, [%rd5+264];
	xor.b32  	%r1190, %r1190, %r753;
	ld.global.u32 	%r754, [%rd5+268];
	xor.b32  	%r1189, %r1189, %r754;
	ld.global.u32 	%r755, [%rd5+272];
	xor.b32  	%r1188, %r1188, %r755;
	ld.global.u32 	%r756, [%rd5+276];
	xor.b32  	%r1187, %r1187, %r756;
$L__BB0_33:
	and.b32  	%r758, %r656, 16384;
	setp.eq.s32 	%p18, %r758, 0;
	@%p18 bra 	$L__BB0_35;
	ld.global.u32 	%r759, [%rd5+280];
	xor.b32  	%r1191, %r1191, %r759;
	ld.global.u32 	%r760, [%rd5+284];
	xor.b32  	%r1190, %r1190, %r760;
	ld.global.u32 	%r761, [%rd5+288];
	xor.b32  	%r1189, %r1189, %r761;
	ld.global.u32 	%r762, [%rd5+292];
	xor.b32  	%r1188, %r1188, %r762;
	ld.global.u32 	%r763, [%rd5+296];
	xor.b32  	%r1187, %r1187, %r763;
$L__BB0_35:
	and.b32  	%r765, %r656, 32768;
	setp.eq.s32 	%p19, %r765, 0;
	@%p19 bra 	$L__BB0_37;
	ld.global.u32 	%r766, [%rd5+300];
	xor.b32  	%r1191, %r1191, %r766;
	ld.global.u32 	%r767, [%rd5+304];
	xor.b32  	%r1190, %r1190, %r767;
	ld.global.u32 	%r768, [%rd5+308];
	xor.b32  	%r1189, %r1189, %r768;
	ld.global.u32 	%r769, [%rd5+312];
	xor.b32  	%r1188, %r1188, %r769;
	ld.global.u32 	%r770, [%rd5+316];
	xor.b32  	%r1187, %r1187, %r770;
$L__BB0_37:
	add.s32 	%r1186, %r1186, 16;
	setp.ne.s32 	%p20, %r1186, 32;
	@%p20 bra 	$L__BB0_5;
	mad.lo.s32 	%r772, %r1180, -31, %r658;
	add.s32 	%r1180, %r772, 1;
	setp.ne.s32 	%p21, %r1180, 5;
	@%p21 bra 	$L__BB0_4;
	st.local.u32 	[%rd1+4], %r1191;
	st.local.v2.u32 	[%rd1+8], {%r1190, %r1189};
	st.local.v2.u32 	[%rd1+16], {%r1188, %r1187};
	setp.eq.s64 	%p22, %rd21, 1;
	@%p22 bra 	$L__BB0_114;
	mov.b32 	%r1187, 0;
	mov.u32 	%r1188, %r1187;
	mov.u32 	%r1189, %r1187;
	mov.u32 	%r1190, %r1187;
	mov.u32 	%r1191, %r1187;
	mov.u32 	%r1272, %r1187;
$L__BB0_41:
	mul.wide.u32 	%rd28, %r1272, 4;
	add.s64 	%rd29, %rd1, %rd28;
	ld.local.u32 	%r188, [%rd29+4];
	mov.b32 	%r1278, 0;
$L__BB0_42:
	.pragma "nounroll";
	shr.u32 	%r775, %r188, %r1278;
	and.b32  	%r776, %r775, 1;
	setp.eq.b32 	%p23, %r776, 1;
	not.pred 	%p24, %p23;
	shl.b32 	%r777, %r1272, 5;
	add.s32 	%r778, %r777, %r1278;
	mul.lo.s32 	%r779, %r778, 5;
	mul.wide.u32 	%rd30, %r779, 4;
	add.s64 	%rd6, %rd4, %rd30;
	@%p24 bra 	$L__BB0_44;
	ld.global.u32 	%r780, [%rd6];
	xor.b32  	%r1191, %r1191, %r780;
	ld.global.u32 	%r781, [%rd6+4];
	xor.b32  	%r1190, %r1190, %r781;
	ld.global.u32 	%r782, [%rd6+8];
	xor.b32  	%r1189, %r1189, %r782;
	ld.global.u32 	%r783, [%rd6+12];
	xor.b32  	%r1188, %r1188, %r783;
	ld.global.u32 	%r784, [%rd6+16];
	xor.b32  	%r1187, %r1187, %r784;
$L__BB0_44:
	and.b32  	%r786, %r775, 2;
	setp.eq.s32 	%p25, %r786, 0;
	@%p25 bra 	$L__BB0_46;
	ld.global.u32 	%r787, [%rd6+20];
	xor.b32  	%r1191, %r1191, %r787;
	ld.global.u32 	%r788, [%rd6+24];
	xor.b32  	%r1190, %r1190, %r788;
	ld.global.u32 	%r789, [%rd6+28];
	xor.b32  	%r1189, %r1189, %r789;
	ld.global.u32 	%r790, [%rd6+32];
	xor.b32  	%r1188, %r1188, %r790;
	ld.global.u32 	%r791, [%rd6+36];
	xor.b32  	%r1187, %r1187, %r791;
$L__BB0_46:
	and.b32  	%r793, %r775, 4;
	setp.eq.s32 	%p26, %r793, 0;
	@%p26 bra 	$L__BB0_48;
	ld.global.u32 	%r794, [%rd6+40];
	xor.b32  	%r1191, %r1191, %r794;
	ld.global.u32 	%r795, [%rd6+44];
	xor.b32  	%r1190, %r1190, %r795;
	ld.global.u32 	%r796, [%rd6+48];
	xor.b32  	%r1189, %r1189, %r796;
	ld.global.u32 	%r797, [%rd6+52];
	xor.b32  	%r1188, %r1188, %r797;
	ld.global.u32 	%r798, [%rd6+56];
	xor.b32  	%r1187, %r1187, %r798;
$L__BB0_48:
	and.b32  	%r800, %r775, 8;
	setp.eq.s32 	%p27, %r800, 0;
	@%p27 bra 	$L__BB0_50;
	ld.global.u32 	%r801, [%rd6+60];
	xor.b32  	%r1191, %r1191, %r801;
	ld.global.u32 	%r802, [%rd6+64];
	xor.b32  	%r1190, %r1190, %r802;
	ld.global.u32 	%r803, [%rd6+68];
	xor.b32  	%r1189, %r1189, %r803;
	ld.global.u32 	%r804, [%rd6+72];
	xor.b32  	%r1188, %r1188, %r804;
	ld.global.u32 	%r805, [%rd6+76];
	xor.b32  	%r1187, %r1187, %r805;
$L__BB0_50:
	and.b32  	%r807, %r775, 16;
	setp.eq.s32 	%p28, %r807, 0;
	@%p28 bra 	$L__BB0_52;
	ld.global.u32 	%r808, [%rd6+80];
	xor.b32  	%r1191, %r1191, %r808;
	ld.global.u32 	%r809, [%rd6+84];
	xor.b32  	%r1190, %r1190, %r809;
	ld.global.u32 	%r810, [%rd6+88];
	xor.b32  	%r1189, %r1189, %r810;
	ld.global.u32 	%r811, [%rd6+92];
	xor.b32  	%r1188, %r1188, %r811;
	ld.global.u32 	%r812, [%rd6+96];
	xor.b32  	%r1187, %r1187, %r812;
$L__BB0_52:
	and.b32  	%r814, %r775, 32;
	setp.eq.s32 	%p29, %r814, 0;
	@%p29 bra 	$L__BB0_54;
	ld.global.u32 	%r815, [%rd6+100];
	xor.b32  	%r1191, %r1191, %r815;
	ld.global.u32 	%r816, [%rd6+104];
	xor.b32  	%r1190, %r1190, %r816;
	ld.global.u32 	%r817, [%rd6+108];
	xor.b32  	%r1189, %r1189, %r817;
	ld.global.u32 	%r818, [%rd6+112];
	xor.b32  	%r1188, %r1188, %r818;
	ld.global.u32 	%r819, [%rd6+116];
	xor.b32  	%r1187, %r1187, %r819;
$L__BB0_54:
	and.b32  	%r821, %r775, 64;
	setp.eq.s32 	%p30, %r821, 0;
	@%p30 bra 	$L__BB0_56;
	ld.global.u32 	%r822, [%rd6+120];
	xor.b32  	%r1191, %r1191, %r822;
	ld.global.u32 	%r823, [%rd6+124];
	xor.b32  	%r1190, %r1190, %r823;
	ld.global.u32 	%r824, [%rd6+128];
	xor.b32  	%r1189, %r1189, %r824;
	ld.global.u32 	%r825, [%rd6+132];
	xor.b32  	%r1188, %r1188, %r825;
	ld.global.u32 	%r826, [%rd6+136];
	xor.b32  	%r1187, %r1187, %r826;
$L__BB0_56:
	and.b32  	%r828, %r775, 128;
	setp.eq.s32 	%p31, %r828, 0;
	@%p31 bra 	$L__BB0_58;
	ld.global.u32 	%r829, [%rd6+140];
	xor.b32  	%r1191, %r1191, %r829;
	ld.global.u32 	%r830, [%rd6+144];
	xor.b32  	%r1190, %r1190, %r830;
	ld.global.u32 	%r831, [%rd6+148];
	xor.b32  	%r1189, %r1189, %r831;
	ld.global.u32 	%r832, [%rd6+152];
	xor.b32  	%r1188, %r1188, %r832;
	ld.global.u32 	%r833, [%rd6+156];
	xor.b32  	%r1187, %r1187, %r833;
$L__BB0_58:
	and.b32  	%r835, %r775, 256;
	setp.eq.s32 	%p32, %r835, 0;
	@%p32 bra 	$L__BB0_60;
	ld.global.u32 	%r836, [%rd6+160];
	xor.b32  	%r1191, %r1191, %r836;
	ld.global.u32 	%r837, [%rd6+164];
	xor.b32  	%r1190, %r1190, %r837;
	ld.global.u32 	%r838, [%rd6+168];
	xor.b32  	%r1189, %r1189, %r838;
	ld.global.u32 	%r839, [%rd6+172];
	xor.b32  	%r1188, %r1188, %r839;
	ld.global.u32 	%r840, [%rd6+176];
	xor.b32  	%r1187, %r1187, %r840;
$L__BB0_60:
	and.b32  	%r842, %r775, 512;
	setp.eq.s32 	%p33, %r842, 0;
	@%p33 bra 	$L__BB0_62;
	ld.global.u32 	%r843, [%rd6+180];
	xor.b32  	%r1191, %r1191, %r843;
	ld.global.u32 	%r844, [%rd6+184];
	xor.b32  	%r1190, %r1190, %r844;
	ld.global.u32 	%r845, [%rd6+188];
	xor.b32  	%r1189, %r1189, %r845;
	ld.global.u32 	%r846, [%rd6+192];
	xor.b32  	%r1188, %r1188, %r846;
	ld.global.u32 	%r847, [%rd6+196];
	xor.b32  	%r1187, %r1187, %r847;
$L__BB0_62:
	and.b32  	%r849, %r775, 1024;
	setp.eq.s32 	%p34, %r849, 0;
	@%p34 bra 	$L__BB0_64;
	ld.global.u32 	%r850, [%rd6+200];
	xor.b32  	%r1191, %r1191, %r850;
	ld.global.u32 	%r851, [%rd6+204];
	xor.b32  	%r1190, %r1190, %r851;
	ld.global.u32 	%r852, [%rd6+208];
	xor.b32  	%r1189, %r1189, %r852;
	ld.global.u32 	%r853, [%rd6+212];
	xor.b32  	%r1188, %r1188, %r853;
	ld.global.u32 	%r854, [%rd6+216];
	xor.b32  	%r1187, %r1187, %r854;
$L__BB0_64:
	and.b32  	%r856, %r775, 2048;
	setp.eq.s32 	%p35, %r856, 0;
	@%p35 bra 	$L__BB0_66;
	ld.global.u32 	%r857, [%rd6+220];
	xor.b32  	%r1191, %r1191, %r857;
	ld.global.u32 	%r858, [%rd6+224];
	xor.b32  	%r1190, %r1190, %r858;
	ld.global.u32 	%r859, [%rd6+228];
	xor.b32  	%r1189, %r1189, %r859;
	ld.global.u32 	%r860, [%rd6+232];
	xor.b32  	%r1188, %r1188, %r860;
	ld.global.u32 	%r861, [%rd6+236];
	xor.b32  	%r1187, %r1187, %r861;
$L__BB0_66:
	and.b32  	%r863, %r775, 4096;
	setp.eq.s32 	%p36, %r863, 0;
	@%p36 bra 	$L__BB0_68;
	ld.global.u32 	%r864, [%rd6+240];
	xor.b32  	%r1191, %r1191, %r864;
	ld.global.u32 	%r865, [%rd6+244];
	xor.b32  	%r1190, %r1190, %r865;
	ld.global.u32 	%r866, [%rd6+248];
	xor.b32  	%r1189, %r1189, %r866;
	ld.global.u32 	%r867, [%rd6+252];
	xor.b32  	%r1188, %r1188, %r867;
	ld.global.u32 	%r868, [%rd6+256];
	xor.b32  	%r1187, %r1187, %r868;
$L__BB0_68:
	and.b32  	%r870, %r775, 8192;
	setp.eq.s32 	%p37, %r870, 0;
	@%p37 bra 	$L__BB0_70;
	ld.global.u32 	%r871, [%rd6+260];
	xor.b32  	%r1191, %r1191, %r871;
	ld.global.u32 	%r872, [%rd6+264];
	xor.b32  	%r1190, %r1190, %r872;
	ld.global.u32 	%r873, [%rd6+268];
	xor.b32  	%r1189, %r1189, %r873;
	ld.global.u32 	%r874, [%rd6+272];
	xor.b32  	%r1188, %r1188, %r874;
	ld.global.u32 	%r875, [%rd6+276];
	xor.b32  	%r1187, %r1187, %r875;
$L__BB0_70:
	and.b32  	%r877, %r775, 16384;
	setp.eq.s32 	%p38, %r877, 0;
	@%p38 bra 	$L__BB0_72;
	ld.global.u32 	%r878, [%rd6+280];
	xor.b32  	%r1191, %r1191, %r878;
	ld.global.u32 	%r879, [%rd6+284];
	xor.b32  	%r1190, %r1190, %r879;
	ld.global.u32 	%r880, [%rd6+288];
	xor.b32  	%r1189, %r1189, %r880;
	ld.global.u32 	%r881, [%rd6+292];
	xor.b32  	%r1188, %r1188, %r881;
	ld.global.u32 	%r882, [%rd6+296];
	xor.b32  	%r1187, %r1187, %r882;
$L__BB0_72:
	and.b32  	%r884, %r775, 32768;
	setp.eq.s32 	%p39, %r884, 0;
	@%p39 bra 	$L__BB0_74;
	ld.global.u32 	%r885, [%rd6+300];
	xor.b32  	%r1191, %r1191, %r885;
	ld.global.u32 	%r886, [%rd6+304];
	xor.b32  	%r1190, %r1190, %r886;
	ld.global.u32 	%r887, [%rd6+308];
	xor.b32  	%r1189, %r1189, %r887;
	ld.global.u32 	%r888, [%rd6+312];
	xor.b32  	%r1188, %r1188, %r888;
	ld.global.u32 	%r889, [%rd6+316];
	xor.b32  	%r1187, %r1187, %r889;
$L__BB0_74:
	add.s32 	%r1278, %r1278, 16;
	setp.ne.s32 	%p40, %r1278, 32;
	@%p40 bra 	$L__BB0_42;
	mad.lo.s32 	%r891, %r1272, -31, %r777;
	add.s32 	%r1272, %r891, 1;
	setp.ne.s32 	%p41, %r1272, 5;
	@%p41 bra 	$L__BB0_41;
	st.local.u32 	[%rd1+4], %r1191;
	st.local.v2.u32 	[%rd1+8], {%r1190, %r1189};
	st.local.v2.u32 	[%rd1+16], {%r1188, %r1187};
	setp.ne.s64 	%p42, %rd21, 3;
	@%p42 bra 	$L__BB0_114;
	mov.b32 	%r1187, 0;
	mov.u32 	%r1188, %r1187;
	mov.u32 	%r1189, %r1187;
	mov.u32 	%r1190, %r1187;
	mov.u32 	%r1191, %r1187;
	mov.u32 	%r1364, %r1187;
$L__BB0_78:
	mul.wide.u32 	%rd32, %r1364, 4;
	add.s64 	%rd33, %rd1, %rd32;
	ld.local.u32 	%r363, [%rd33+4];
	mov.b32 	%r1370, 0;
$L__BB0_79:
	.pragma "nounroll";
	shr.u32 	%r894, %r363, %r1370;
	and.b32  	%r895, %r894, 1;
	setp.eq.b32 	%p43, %r895, 1;
	not.pred 	%p44, %p43;
	shl.b32 	%r896, %r1364, 5;
	add.s32 	%r897, %r896, %r1370;
	mul.lo.s32 	%r898, %r897, 5;
	mul.wide.u32 	%rd34, %r898, 4;
	add.s64 	%rd7, %rd4, %rd34;
	@%p44 bra 	$L__BB0_81;
	ld.global.u32 	%r899, [%rd7];
	xor.b32  	%r1191, %r1191, %r899;
	ld.global.u32 	%r900, [%rd7+4];
	xor.b32  	%r1190, %r1190, %r900;
	ld.global.u32 	%r901, [%rd7+8];
	xor.b32  	%r1189, %r1189, %r901;
	ld.global.u32 	%r902, [%rd7+12];
	xor.b32  	%r1188, %r1188, %r902;
	ld.global.u32 	%r903, [%rd7+16];
	xor.b32  	%r1187, %r1187, %r903;
$L__BB0_81:
	and.b32  	%r905, %r894, 2;
	setp.eq.s32 	%p45, %r905, 0;
	@%p45 bra 	$L__BB0_83;
	ld.global.u32 	%r906, [%rd7+20];
	xor.b32  	%r1191, %r1191, %r906;
	ld.global.u32 	%r907, [%rd7+24];
	xor.b32  	%r1190, %r1190, %r907;
	ld.global.u32 	%r908, [%rd7+28];
	xor.b32  	%r1189, %r1189, %r908;
	ld.global.u32 	%r909, [%rd7+32];
	xor.b32  	%r1188, %r1188, %r909;
	ld.global.u32 	%r910, [%rd7+36];
	xor.b32  	%r1187, %r1187, %r910;
$L__BB0_83:
	and.b32  	%r912, %r894, 4;
	setp.eq.s32 	%p46, %r912, 0;
	@%p46 bra 	$L__BB0_85;
	ld.global.u32 	%r913, [%rd7+40];
	xor.b32  	%r1191, %r1191, %r913;
	ld.global.u32 	%r914, [%rd7+44];
	xor.b32  	%r1190, %r1190, %r914;
	ld.global.u32 	%r915, [%rd7+48];
	xor.b32  	%r1189, %r1189, %r915;
	ld.global.u32 	%r916, [%rd7+52];
	xor.b32  	%r1188, %r1188, %r916;
	ld.global.u32 	%r917, [%rd7+56];
	xor.b32  	%r1187, %r1187, %r917;
$L__BB0_85:
	and.b32  	%r919, %r894, 8;
	setp.eq.s32 	%p47, %r919, 0;
	@%p47 bra 	$L__BB0_87;
	ld.global.u32 	%r920, [%rd7+60];
	xor.b32  	%r1191, %r1191, %r920;
	ld.global.u32 	%r921, [%rd7+64];
	xor.b32  	%r1190, %r1190, %r921;
	ld.global.u32 	%r922, [%rd7+68];
	xor.b32  	%r1189, %r1189, %r922;
	ld.global.u32 	%r923, [%rd7+72];
	xor.b32  	%r1188, %r1188, %r923;
	ld.global.u32 	%r924, [%rd7+76];
	xor.b32  	%r1187, %r1187, %r924;
$L__BB0_87:
	and.b32  	%r926, %r894, 16;
	setp.eq.s32 	%p48, %r926, 0;
	@%p48 bra 	$L__BB0_89;
	ld.global.u32 	%r927, [%rd7+80];
	xor.b32  	%r1191, %r1191, %r927;
	ld.global.u32 	%r928, [%rd7+84];
	xor.b32  	%r1190, %r1190, %r928;
	ld.global.u32 	%r929, [%rd7+88];
	xor.b32  	%r1189, %r1189, %r929;
	ld.global.u32 	%r930, [%rd7+92];
	xor.b32  	%r1188, %r1188, %r930;
	ld.global.u32 	%r931, [%rd7+96];
	xor.b32  	%r1187, %r1187, %r931;
$L__BB0_89:
	and.b32  	%r933, %r894, 32;
	setp.eq.s32 	%p49, %r933, 0;
	@%p49 bra 	$L__BB0_91;
	ld.global.u32 	%r934, [%rd7+100];
	xor.b32  	%r1191, %r1191, %r934;
	ld.global.u32 	%r935, [%rd7+104];
	xor.b32  	%r1190, %r1190, %r935;
	ld.global.u32 	%r936, [%rd7+108];
	xor.b32  	%r1189, %r1189, %r936;
	ld.global.u32 	%r937, [%rd7+112];
	xor.b32  	%r1188, %r1188, %r937;
	ld.global.u32 	%r938, [%rd7+116];
	xor.b32  	%r1187, %r1187, %r938;
$L__BB0_91:
	and.b32  	%r940, %r894, 64;
	setp.eq.s32 	%p50, %r940, 0;
	@%p50 bra 	$L__BB0_93;
	ld.global.u32 	%r941, [%rd7+120];
	xor.b32  	%r1191, %r1191, %r941;
	ld.global.u32 	%r942, [%rd7+124];
	xor.b32  	%r1190, %r1190, %r942;
	ld.global.u32 	%r943, [%rd7+128];
	xor.b32  	%r1189, %r1189, %r943;
	ld.global.u32 	%r944, [%rd7+132];
	xor.b32  	%r1188, %r1188, %r944;
	ld.global.u32 	%r945, [%rd7+136];
	xor.b32  	%r1187, %r1187, %r945;
$L__BB0_93:
	and.b32  	%r947, %r894, 128;
	setp.eq.s32 	%p51, %r947, 0;
	@%p51 bra 	$L__BB0_95;
	ld.global.u32 	%r948, [%rd7+140];
	xor.b32  	%r1191, %r1191, %r948;
	ld.global.u32 	%r949, [%rd7+144];
	xor.b32  	%r1190, %r1190, %r949;
	ld.global.u32 	%r950, [%rd7+148];
	xor.b32  	%r1189, %r1189, %r950;
	ld.global.u32 	%r951, [%rd7+152];
	xor.b32  	%r1188, %r1188, %r951;
	ld.global.u32 	%r952, [%rd7+156];
	xor.b32  	%r1187, %r1187, %r952;
$L__BB0_95:
	and.b32  	%r954, %r894, 256;
	setp.eq.s32 	%p52, %r954, 0;
	@%p52 bra 	$L__BB0_97;
	ld.global.u32 	%r955, [%rd7+160];
	xor.b32  	%r1191, %r1191, %r955;
	ld.global.u32 	%r956, [%rd7+164];
	xor.b32  	%r1190, %r1190, %r956;
	ld.global.u32 	%r957, [%rd7+168];
	xor.b32  	%r1189, %r1189, %r957;
	ld.global.u32 	%r958, [%rd7+172];
	xor.b32  	%r1188, %r1188, %r958;
	ld.global.u32 	%r959, [%rd7+176];
	xor.b32  	%r1187, %r1187, %r959;
$L__BB0_97:
	and.b32  	%r961, %r894, 512;
	setp.eq.s32 	%p53, %r961, 0;
	@%p53 bra 	$L__BB0_99;
	ld.global.u32 	%r962, [%rd7+180];
	xor.b32  	%r1191, %r1191, %r962;
	ld.global.u32 	%r963, [%rd7+184];
	xor.b32  	%r1190, %r1190, %r963;
	ld.global.u32 	%r964, [%rd7+188];
	xor.b32  	%r1189, %r1189, %r964;
	ld.global.u32 	%r965, [%rd7+192];
	xor.b32  	%r1188, %r1188, %r965;
	ld.global.u32 	%r966, [%rd7+196];
	xor.b32  	%r1187, %r1187, %r966;
$L__BB0_99:
	and.b32  	%r968, %r894, 1024;
	setp.eq.s32 	%p54, %r968, 0;
	@%p54 bra 	$L__BB0_101;
	ld.global.u32 	%r969, [%rd7+200];
	xor.b32  	%r1191, %r1191, %r969;
	ld.global.u32 	%r970, [%rd7+204];
	xor.b32  	%r1190, %r1190, %r970;
	ld.global.u32 	%r971, [%rd7+208];
	xor.b32  	%r1189, %r1189, %r971;
	ld.global.u32 	%r972, [%rd7+212];
	xor.b32  	%r1188, %r1188, %r972;
	ld.global.u32 	%r973, [%rd7+216];
	xor.b32  	%r1187, %r1187, %r973;
$L__BB0_101:
	and.b32  	%r975, %r894, 2048;
	setp.eq.s32 	%p55, %r975, 0;
	@%p55 bra 	$L__BB0_103;
	ld.global.u32 	%r976, [%rd7+220];
	xor.b32  	%r1191, %r1191, %r976;
	ld.global.u32 	%r977, [%rd7+224];
	xor.b32  	%r1190, %r1190, %r977;
	ld.global.u32 	%r978, [%rd7+228];
	xor.b32  	%r1189, %r1189, %r978;
	ld.global.u32 	%r979, [%rd7+232];
	xor.b32  	%r1188, %r1188, %r979;
	ld.global.u32 	%r980, [%rd7+236];
	xor.b32  	%r1187, %r1187, %r980;
$L__BB0_103:
	and.b32  	%r982, %r894, 4096;
	setp.eq.s32 	%p56, %r982, 0;
	@%p56 bra 	$L__BB0_105;
	ld.global.u32 	%r983, [%rd7+240];
	xor.b32  	%r1191, %r1191, %r983;
	ld.global.u32 	%r984, [%rd7+244];
	xor.b32  	%r1190, %r1190, %r984;
	ld.global.u32 	%r985, [%rd7+248];
	xor.b32  	%r1189, %r1189, %r985;
	ld.global.u32 	%r986, [%rd7+252];
	xor.b32  	%r1188, %r1188, %r986;
	ld.global.u32 	%r987, [%rd7+256];
	xor.b32  	%r1187, %r1187, %r987;
$L__BB0_105:
	and.b32  	%r989, %r894, 8192;
	setp.eq.s32 	%p57, %r989, 0;
	@%p57 bra 	$L__BB0_107;
	ld.global.u32 	%r990, [%rd7+260];
	xor.b32  	%r1191, %r1191, %r990;
	ld.global.u32 	%r991, [%rd7+264];
	xor.b32  	%r1190, %r1190, %r991;
	ld.global.u32 	%r992, [%rd7+268];
	xor.b32  	%r1189, %r1189, %r992;
	ld.global.u32 	%r993, [%rd7+272];
	xor.b32  	%r1188, %r1188, %r993;
	ld.global.u32 	%r994, [%rd7+276];
	xor.b32  	%r1187, %r1187, %r994;
$L__BB0_107:
	and.b32  	%r996, %r894, 16384;
	setp.eq.s32 	%p58, %r996, 0;
	@%p58 bra 	$L__BB0_109;
	ld.global.u32 	%r997, [%rd7+280];
	xor.b32  	%r1191, %r1191, %r997;
	ld.global.u32 	%r998, [%rd7+284];
	xor.b32  	%r1190, %r1190, %r998;
	ld.global.u32 	%r999, [%rd7+288];
	xor.b32  	%r1189, %r1189, %r999;
	ld.global.u32 	%r1000, [%rd7+292];
	xor.b32  	%r1188, %r1188, %r1000;
	ld.global.u32 	%r1001, [%rd7+296];
	xor.b32  	%r1187, %r1187, %r1001;
$L__BB0_109:
	and.b32  	%r1003, %r894, 32768;
	setp.eq.s32 	%p59, %r1003, 0;
	@%p59 bra 	$L__BB0_111;
	ld.global.u32 	%r1004, [%rd7+300];
	xor.b32  	%r1191, %r1191, %r1004;
	ld.global.u32 	%r1005, [%rd7+304];
	xor.b32  	%r1190, %r1190, %r1005;
	ld.global.u32 	%r1006, [%rd7+308];
	xor.b32  	%r1189, %r1189, %r1006;
	ld.global.u32 	%r1007, [%rd7+312];
	xor.b32  	%r1188, %r1188, %r1007;
	ld.global.u32 	%r1008, [%rd7+316];
	xor.b32  	%r1187, %r1187, %r1008;
$L__BB0_111:
	add.s32 	%r1370, %r1370, 16;
	setp.ne.s32 	%p60, %r1370, 32;
	@%p60 bra 	$L__BB0_79;
	mad.lo.s32 	%r1010, %r1364, -31, %r896;
	add.s32 	%r1364, %r1010, 1;
	setp.ne.s32 	%p61, %r1364, 5;
	@%p61 bra 	$L__BB0_78;
	st.local.u32 	[%rd1+4], %r1191;
	st.local.v2.u32 	[%rd1+8], {%r1190, %r1189};
	st.local.v2.u32 	[%rd1+16], {%r1188, %r1187};
$L__BB0_114:
	shr.u64 	%rd85, %rd3, 2;
	add.s32 	%r1174, %r1174, 1;
	setp.gt.u64 	%p62, %rd3, 3;
	@%p62 bra 	$L__BB0_2;
$L__BB0_115:
	ld.param.u32 	%r1165, [_Z6eventsPdS_S_S_diiidS_PiS__param_7];
	setp.lt.s32 	%p63, %r1165, -199;
	@%p63 bra 	$L__BB0_167;
	ld.param.f64 	%fd321, [_Z6eventsPdS_S_S_diiidS_PiS__param_4];
	setp.geu.f64 	%p64, %fd321, 0d4050000000000000;
	cvt.rn.f32.f64 	%f1, %fd321;
	mov.b32 	%r1011, 1127219200;
	mov.b32 	%r1012, -2147483648;
	mov.b64 	%fd27, {%r1012, %r1011};
	@%p64 bra 	$L__BB0_127;
	fma.rn.f32 	%f65, %f1, 0f3BBB989D, 0f3F000000;
	cvt.sat.f32.f32 	%f66, %f65;
	mov.f32 	%f67, 0f4B400001;
	mov.f32 	%f68, 0f437C0000;
	fma.rm.f32 	%f69, %f66, %f68, %f67;
	mov.b32 	%r1139, %f69;
	shl.b32 	%r1140, %r1139, 23;
	mov.b32 	%f70, %r1140;
	add.f32 	%f71, %f69, 0fCB40007F;
	neg.f32 	%f72, %f71;
	fma.rn.f32 	%f73, %f1, 0f3FB8AA3B, %f72;
	fma.rn.f32 	%f74, %f1, 0f32A57060, %f73;
	ex2.approx.ftz.f32 	%f75, %f74;
	mul.f32 	%f2, %f75, %f70;
	mov.f64 	%fd330, 0d0000000000000000;
	mov.b32 	%r1476, 0;
	mov.b32 	%r1467, -200;
	mov.b32 	%r1469, 747728398;
	mov.f64 	%fd331, %fd330;
	mov.f64 	%fd332, %fd330;
	mov.f64 	%fd333, %fd330;
	mov.f64 	%fd334, %fd330;
	mov.f64 	%fd335, %fd330;
	mov.f64 	%fd336, %fd330;
	mov.f64 	%fd337, %fd330;
	mov.f64 	%fd338, %fd330;
	mov.f64 	%fd339, %fd330;
	mov.f64 	%fd340, %fd330;
	mov.f64 	%fd341, %fd330;
$L__BB0_118:
	mov.f64 	%fd39, %fd341;
	mov.f64 	%fd341, %fd340;
	mov.f64 	%fd340, %fd339;
	mov.f64 	%fd339, %fd338;
	mov.f64 	%fd338, %fd337;
	mov.f64 	%fd337, %fd336;
	mov.f64 	%fd33, %fd335;
	mov.f64 	%fd335, %fd334;
	mov.f64 	%fd334, %fd333;
	mov.f64 	%fd333, %fd332;
	mov.f64 	%fd332, %fd331;
	mov.f64 	%fd331, %fd330;
	mov.b32 	%r1475, 0;
	mov.u32 	%r1474, %r1191;
	mov.f32 	%f78, %f2;
$L__BB0_119:
	mov.u32 	%r557, %r1475;
	mov.u32 	%r1191, %r1190;
	mov.u32 	%r1190, %r1189;
	mov.u32 	%r1189, %r1188;
	mov.u32 	%r1188, %r1187;
	add.s32 	%r1475, %r557, 1;
	shr.u32 	%r1142, %r1474, 2;
	xor.b32  	%r1143, %r1142, %r1474;
	shl.b32 	%r1144, %r1188, 4;
	shl.b32 	%r1145, %r1143, 1;
	xor.b32  	%r1146, %r1145, %r1144;
	xor.b32  	%r1147, %r1146, %r1143;
	xor.b32  	%r1187, %r1147, %r1188;
	add.s32 	%r1469, %r1469, 362437;
	add.s32 	%r1148, %r1187, %r1469;
	cvt.rn.f32.u32 	%f76, %r1148;
	fma.rn.f32 	%f77, %f76, 0f2F800000, 0f2F000000;
	mul.f32 	%f78, %f78, %f77;
	setp.gt.f32 	%p99, %f78, 0f3F800000;
	mov.u32 	%r1474, %r1191;
	@%p99 bra 	$L__BB0_119;
	ld.param.u32 	%r1164, [_Z6eventsPdS_S_S_diiidS_PiS__param_6];
	ld.param.u32 	%r1161, [_Z6eventsPdS_S_S_diiidS_PiS__param_5];
	cvt.rn.f64.u32 	%fd295, %r557;
	setp.eq.s32 	%p100, %r1467, %r1161;
	cvt.rn.f64.s32 	%fd296, %r1164;
	selp.f64 	%fd297, %fd296, 0d0000000000000000, %p100;
	add.f64 	%fd298, %fd297, %fd295;
	mul.f64 	%fd299, %fd1, %fd298;
	fma.rn.f64 	%fd300, %fd2, %fd39, %fd299;
	fma.rn.f64 	%fd301, %fd3, %fd341, %fd300;
	fma.rn.f64 	%fd302, %fd4, %fd340, %fd301;
	fma.rn.f64 	%fd303, %fd5, %fd339, %fd302;
	fma.rn.f64 	%fd304, %fd6, %fd338, %fd303;
	fma.rn.f64 	%fd40, %fd7, %fd337, %fd304;
	fma.rn.f64 	%fd305, %fd8, %fd39, %fd298;
	fma.rn.f64 	%fd306, %fd9, %fd341, %fd305;
	fma.rn.f64 	%fd307, %fd10, %fd340, %fd306;
	fma.rn.f64 	%fd308, %fd11, %fd339, %fd307;
	fma.rn.f64 	%fd309, %fd12, %fd338, %fd308;
	fma.rn.f64 	%fd336, %fd13, %fd337, %fd309;
	mul.f64 	%fd310, %fd14, %fd298;
	fma.rn.f64 	%fd311, %fd15, %fd33, %fd310;
	fma.rn.f64 	%fd312, %fd16, %fd335, %fd311;
	fma.rn.f64 	%fd313, %fd17, %fd334, %fd312;
	fma.rn.f64 	%fd314, %fd18, %fd333, %fd313;
	fma.rn.f64 	%fd315, %fd19, %fd332, %fd314;
	fma.rn.f64 	%fd42, %fd20, %fd331, %fd315;
	fma.rn.f64 	%fd316, %fd21, %fd33, %fd298;
	fma.rn.f64 	%fd317, %fd22, %fd335, %fd316;
	fma.rn.f64 	%fd318, %fd23, %fd334, %fd317;
	fma.rn.f64 	%fd319, %fd24, %fd333, %fd318;
	fma.rn.f64 	%fd320, %fd25, %fd332, %fd319;
	fma.rn.f64 	%fd330, %fd26, %fd331, %fd320;
	add.s32 	%r1149, %r1161, -1;
	setp.eq.s32 	%p101, %r1467, %r1149;
	@%p101 bra 	$L__BB0_121;
	bra.uni 	$L__BB0_122;
$L__BB0_121:
	ld.param.u64 	%rd78, [_Z6eventsPdS_S_S_diiidS_PiS__param_9];
	cvta.to.global.u64 	%rd67, %rd78;
	mov.u32 	%r1150, %ntid.x;
	mov.u32 	%r1151, %ctaid.x;
	mov.u32 	%r1152, %tid.x;
	mad.lo.s32 	%r1153, %r1150, %r1151, %r1152;
	mul.wide.s32 	%rd68, %r1153, 8;
	add.s64 	%rd69, %rd67, %rd68;
	st.global.f64 	[%rd69], %fd40;
$L__BB0_122:
	setp.lt.s32 	%p102, %r1467, 0;
	@%p102 bra 	$L__BB0_126;
	setp.ne.s32 	%p103, %r1476, 0;
	setp.lt.f64 	%p104, %fd42, 0d0000000000000000;
	and.pred  	%p105, %p103, %p104;
	@%p105 bra 	$L__BB0_125;
	ld.param.f64 	%fd329, [_Z6eventsPdS_S_S_diiidS_PiS__param_8];
	setp.gt.f64 	%p106, %fd42, %fd329;
	selp.b32 	%r1476, 1, %r1476, %p106;
	bra.uni 	$L__BB0_126;
$L__BB0_125:
	ld.param.u64 	%rd84, [_Z6eventsPdS_S_S_diiidS_PiS__param_11];
	ld.param.u64 	%rd81, [_Z6eventsPdS_S_S_diiidS_PiS__param_10];
	cvta.to.global.u64 	%rd70, %rd81;
	mov.u32 	%r1155, %ntid.x;
	mov.u32 	%r1156, %ctaid.x;
	mov.u32 	%r1157, %tid.x;
	mad.lo.s32 	%r1158, %r1155, %r1156, %r1157;
	mul.wide.s32 	%rd71, %r1158, 4;
	add.s64 	%rd72, %rd70, %rd71;
	st.global.u32 	[%rd72], %r1467;
	cvta.to.global.u64 	%rd73, %rd84;
	mul.wide.s32 	%rd74, %r1158, 8;
	add.s64 	%rd75, %rd73, %rd74;
	st.global.f64 	[%rd75], %fd40;
	mov.b32 	%r1476, 0;
$L__BB0_126:
	ld.param.u32 	%r1168, [_Z6eventsPdS_S_S_diiidS_PiS__param_7];
	add.s32 	%r1467, %r1467, 1;
	setp.eq.s32 	%p107, %r1467, %r1168;
	@%p107 bra 	$L__BB0_167;
	bra.uni 	$L__BB0_118;
$L__BB0_127:
	ld.param.f64 	%fd322, [_Z6eventsPdS_S_S_diiidS_PiS__param_4];
	setp.leu.f64 	%p65, %fd322, 0d40AF400000000000;
	@%p65 bra 	$L__BB0_147;
	ld.param.u32 	%r1167, [_Z6eventsPdS_S_S_diiidS_PiS__param_7];
	ld.param.u32 	%r1160, [_Z6eventsPdS_S_S_diiidS_PiS__param_5];
	ld.param.f64 	%fd325, [_Z6eventsPdS_S_S_diiidS_PiS__param_4];
	neg.s32 	%r1479, %r1167;
	add.s32 	%r1477, %r1160, 200;
	sqrt.rn.f64 	%fd44, %fd325;
	mov.b32 	%r1493, 747728398;
	mov.f64 	%fd360, 0d0000000000000000;
	mov.b32 	%r1478, 0;
	mov.u32 	%r1480, %r1478;
	mov.u32 	%r1499, %r1478;
	mov.f64 	%fd343, %fd360;
	mov.f64 	%fd344, %fd360;
	mov.f64 	%fd345, %fd360;
	mov.f64 	%fd346, %fd360;
	mov.f64 	%fd347, %fd360;
	mov.f64 	%fd348, %fd360;
	mov.f64 	%fd349, %fd360;
	mov.f64 	%fd350, %fd360;
	mov.f64 	%fd351, %fd360;
	mov.f64 	%fd352, %fd360;
	mov.f64 	%fd353, %fd360;
	mov.f64 	%fd354, %fd360;
$L__BB0_129:
	mov.f64 	%fd57, %fd354;
	mov.f64 	%fd354, %fd353;
	mov.f64 	%fd353, %fd352;
	mov.f64 	%fd352, %fd351;
	mov.f64 	%fd351, %fd350;
	mov.f64 	%fd350, %fd349;
	mov.f64 	%fd51, %fd348;
	mov.f64 	%fd348, %fd347;
	mov.f64 	%fd347, %fd346;
	mov.f64 	%fd346, %fd345;
	mov.f64 	%fd345, %fd344;
	mov.f64 	%fd344, %fd343;
	mov.u32 	%r566, %r1477;
	add.s32 	%r1477, %r566, -1;
	setp.eq.s32 	%p82, %r1480, 1;
	mov.b32 	%r1480, 0;
	mov.f64 	%fd361, %fd360;
	@%p82 bra 	$L__BB0_140;
	shr.u32 	%r1060, %r1191, 2;
	xor.b32  	%r1061, %r1060, %r1191;
	shl.b32 	%r1062, %r1187, 4;
	shl.b32 	%r1063, %r1061, 1;
	xor.b32  	%r1064, %r1063, %r1062;
	xor.b32  	%r1065, %r1064, %r1061;
	xor.b32  	%r578, %r1065, %r1187;
	add.s32 	%r1066, %r1493, %r578;
	add.s32 	%r1067, %r1066, 362437;
	shr.u32 	%r1068, %r1190, 2;
	xor.b32  	%r1069, %r1068, %r1190;
	shl.b32 	%r1070, %r578, 4;
	shl.b32 	%r1071, %r1069, 1;
	xor.b32  	%r1072, %r1071, %r1070;
	xor.b32  	%r1073, %r1072, %r1069;
	xor.b32  	%r579, %r1073, %r578;
	add.s32 	%r1074, %r1493, %r579;
	add.s32 	%r1075, %r1074, 724874;
	shr.u32 	%r1076, %r1189, 2;
	xor.b32  	%r1077, %r1076, %r1189;
	shl.b32 	%r1078, %r579, 4;
	shl.b32 	%r1079, %r1077, 1;
	xor.b32  	%r1080, %r1079, %r1078;
	xor.b32  	%r1081, %r1080, %r1077;
	xor.b32  	%r580, %r1081, %r579;
	shr.u32 	%r1082, %r1188, 2;
	xor.b32  	%r1083, %r1082, %r1188;
	shl.b32 	%r1084, %r580, 4;
	shl.b32 	%r1085, %r1083, 1;
	xor.b32  	%r1086, %r1085, %r1084;
	xor.b32  	%r1087, %r1086, %r1083;
	xor.b32  	%r1519, %r1087, %r580;
	add.s32 	%r582, %r1493, 1449748;
	cvt.u64.u32 	%rd47, %r1067;
	mul.wide.u32 	%rd48, %r1075, 2097152;
	xor.b64  	%rd49, %rd48, %rd47;
	cvt.rn.f64.u64 	%fd200, %rd49;
	fma.rn.f64 	%fd355, %fd200, 0d3CA0000000000000, 0d3C90000000000000;
	{
	.reg .b32 %temp; 
	mov.b64 	{%temp, %r1488}, %fd355;
	}
	{
	.reg .b32 %temp; 
	mov.b64 	{%r1489, %temp}, %fd355;
	}
	setp.gt.s32 	%p83, %r1488, 1048575;
	mov.b32 	%r1490, -1023;
	@%p83 bra 	$L__BB0_132;
	add.s32 	%r1089, %r1493, %r579;
	add.s32 	%r1090, %r1089, 724874;
	mul.wide.u32 	%rd50, %r1090, 2097152;
	add.s32 	%r1091, %r1493, %r578;
	add.s32 	%r1092, %r1091, 362437;
	cvt.u64.u32 	%rd51, %r1092;
	xor.b64  	%rd52, %rd50, %rd51;
	cvt.rn.f64.u64 	%fd201, %rd52;
	fma.rn.f64 	%fd202, %fd201, 0d3CA0000000000000, 0d3C90000000000000;
	mul.f64 	%fd355, %fd202, 0d4350000000000000;
	{
	.reg .b32 %temp; 
	mov.b64 	{%temp, %r1488}, %fd355;
	}
	{
	.reg .b32 %temp; 
	mov.b64 	{%r1489, %temp}, %fd355;
	}
	mov.b32 	%r1490, -1077;
$L__BB0_132:
	add.s32 	%r1093, %r1488, -1;
	setp.lt.u32 	%p84, %r1093, 2146435071;
	@%p84 bra 	$L__BB0_134;
	fma.rn.f64 	%fd203, %fd355, 0d7FF0000000000000, 0d7FF0000000000000;
	{
	.reg .b32 %temp; 
	mov.b64 	{%temp, %r1094}, %fd355;
	}
	and.b32  	%r1095, %r1094, 2147483647;
	setp.eq.s32 	%p85, %r1095, 0;
	selp.f64 	%fd357, 0dFFF0000000000000, %fd203, %p85;
	bra.uni 	$L__BB0_137;
$L__BB0_134:
	shr.u32 	%r1096, %r1488, 20;
	add.s32 	%r1491, %r1490, %r1096;
	and.b32  	%r1097, %r1488, 1048575;
	or.b32  	%r1098, %r1097, 1072693248;
	mov.b64 	%fd356, {%r1489, %r1098};
	setp.lt.u32 	%p86, %r1098, 1073127583;
	@%p86 bra 	$L__BB0_136;
	{
	.reg .b32 %temp; 
	mov.b64 	{%r1099, %temp}, %fd356;
	}
	{
	.reg .b32 %temp; 
	mov.b64 	{%temp, %r1100}, %fd356;
	}
	add.s32 	%r1101, %r1100, -1048576;
	mov.b64 	%fd356, {%r1099, %r1101};
	add.s32 	%r1491, %r1491, 1;
$L__BB0_136:
	add.f64 	%fd204, %fd356, 0dBFF0000000000000;
	add.f64 	%fd205, %fd356, 0d3FF0000000000000;
	rcp.approx.ftz.f64 	%fd206, %fd205;
	neg.f64 	%fd207, %fd205;
	fma.rn.f64 	%fd208, %fd207, %fd206, 0d3FF0000000000000;
	fma.rn.f64 	%fd209, %fd208, %fd208, %fd208;
	fma.rn.f64 	%fd210, %fd209, %fd206, %fd206;
	mul.f64 	%fd211, %fd204, %fd210;
	fma.rn.f64 	%fd212, %fd204, %fd210, %fd211;
	mul.f64 	%fd213, %fd212, %fd212;
	fma.rn.f64 	%fd214, %fd213, 0d3EB1380B3AE80F1E, 0d3ED0EE258B7A8B04;
	fma.rn.f64 	%fd215, %fd214, %fd213, 0d3EF3B2669F02676F;
	fma.rn.f64 	%fd216, %fd215, %fd213, 0d3F1745CBA9AB0956;
	fma.rn.f64 	%fd217, %fd216, %fd213, 0d3F3C71C72D1B5154;
	fma.rn.f64 	%fd218, %fd217, %fd213, 0d3F624924923BE72D;
	fma.rn.f64 	%fd219, %fd218, %fd213, 0d3F8999999999A3C4;
	fma.rn.f64 	%fd220, %fd219, %fd213, 0d3FB5555555555554;
	sub.f64 	%fd221, %fd204, %fd212;
	add.f64 	%fd222, %fd221, %fd221;
	neg.f64 	%fd223, %fd212;
	fma.rn.f64 	%fd224, %fd223, %fd204, %fd222;
	mul.f64 	%fd225, %fd210, %fd224;
	mul.f64 	%fd226, %fd213, %fd220;
	fma.rn.f64 	%fd227, %fd226, %fd212, %fd225;
	xor.b32  	%r1102, %r1491, -2147483648;
	mov.b32 	%r1103, 1127219200;
	mov.b64 	%fd228, {%r1102, %r1103};
	sub.f64 	%fd229, %fd228, %fd27;
	fma.rn.f64 	%fd230, %fd229, 0d3FE62E42FEFA39EF, %fd212;
	fma.rn.f64 	%fd231, %fd229, 0dBFE62E42FEFA39EF, %fd230;
	sub.f64 	%fd232, %fd231, %fd212;
	sub.f64 	%fd233, %fd227, %fd232;
	fma.rn.f64 	%fd234, %fd229, 0d3C7ABC9E3B39803F, %fd233;
	add.f64 	%fd357, %fd230, %fd234;
$L__BB0_137:
	mul.f64 	%fd67, %fd357, 0dC000000000000000;
	add.s32 	%r1104, %r1519, %r582;
	mul.wide.u32 	%rd53, %r1104, 2097152;
	add.s32 	%r1105, %r1493, %r580;
	add.s32 	%r1106, %r1105, 1087311;
	cvt.u64.u32 	%rd54, %r1106;
	xor.b64  	%rd55, %rd53, %rd54;
	cvt.rn.f64.u64 	%fd235, %rd55;
	fma.rn.f64 	%fd236, %fd235, 0d3CB0000000000000, 0d3CA0000000000000;
	{
	.reg .b32 %temp; 
	mov.b64 	{%temp, %r1107}, %fd236;
	}
	shl.b32 	%r1108, %r1107, 1;
	setp.gt.u32 	%p87, %r1108, -2038431744;
	mov.f64 	%fd237, 0d0000000000000000;
	mul.rn.f64 	%fd238, %fd236, %fd237;
	selp.f64 	%fd68, %fd238, %fd236, %p87;
	{
	.reg .b32 %temp; 
	mov.b64 	{%r1109, %temp}, %fd68;
	}
	{
	.reg .b32 %temp; 
	mov.b64 	{%temp, %r1110}, %fd68;
	}
	add.s32 	%r1111, %r1110, 1048576;
	mov.b64 	%fd239, {%r1109, %r1111};
	cvt.rni.f64.f64 	%fd240, %fd239;
	cvt.rzi.s64.f64 	%rd56, %fd240;
	cvt.u32.u64 	%r1112, %rd56;
	fma.rn.f64 	%fd241, %fd240, 0dBFE0000000000000, %fd68;
	mul.f64 	%fd242, %fd241, 0d3CA1A62633145C07;
	fma.rn.f64 	%fd243, %fd241, 0d400921FB54442D18, %fd242;
	mul.rn.f64 	%fd244, %fd243, %fd243;
	fma.rn.f64 	%fd245, %fd244, 0dBDA8FF8320FD8164, 0d3E21EEA7C1EF8528;
	fma.rn.f64 	%fd246, %fd245, %fd244, 0dBE927E4F8E06E6D9;
	fma.rn.f64 	%fd247, %fd246, %fd244, 0d3EFA01A019DDBCE9;
	fma.rn.f64 	%fd248, %fd247, %fd244, 0dBF56C16C16C15D47;
	fma.rn.f64 	%fd249, %fd248, %fd244, 0d3FA5555555555551;
	fma.rn.f64 	%fd250, %fd249, %fd244, 0dBFE0000000000000;
	fma.rn.f64 	%fd251, %fd250, %fd244, 0d3FF0000000000000;
	fma.rn.f64 	%fd252, %fd244, 0d3DE5DB65F9785EBA, 0dBE5AE5F12CB0D246;
	fma.rn.f64 	%fd253, %fd252, %fd244, 0d3EC71DE369ACE392;
	fma.rn.f64 	%fd254, %fd253, %fd244, 0dBF2A01A019DB62A1;
	fma.rn.f64 	%fd255, %fd254, %fd244, 0d3F81111111110818;
	fma.rn.f64 	%fd256, %fd255, %fd244, 0dBFC5555555555554;
	fma.rn.f64 	%fd257, %fd256, %fd244, 0d0000000000000000;
	fma.rn.f64 	%fd258, %fd257, %fd243, %fd243;
	and.b64  	%rd57, %rd56, 1;
	setp.eq.b64 	%p88, %rd57, 1;
	{
	.reg .b32 %temp; 
	mov.b64 	{%temp, %r1113}, %fd258;
	}
	{
	.reg .b32 %temp; 
	mov.b64 	{%r1114, %temp}, %fd258;
	}
	xor.b32  	%r1115, %r1113, -2147483648;
	mov.b64 	%fd259, {%r1114, %r1115};
	selp.f64 	%fd358, %fd251, %fd258, %p88;
	selp.f64 	%fd359, %fd259, %fd251, %p88;
	and.b32  	%r1116, %r1112, 2;
	setp.eq.s32 	%p89, %r1116, 0;
	@%p89 bra 	$L__BB0_139;
	{
	.reg .b32 %temp; 
	mov.b64 	{%temp, %r1117}, %fd358;
	}
	{
	.reg .b32 %temp; 
	mov.b64 	{%r1118, %temp}, %fd358;
	}
	xor.b32  	%r1119, %r1117, -2147483648;
	mov.b64 	%fd358, {%r1118, %r1119};
	{
	.reg .b32 %temp; 
	mov.b64 	{%temp, %r1120}, %fd359;
	}
	{
	.reg .b32 %temp; 
	mov.b64 	{%r1121, %temp}, %fd359;
	}
	xor.b32  	%r1122, %r1120, -2147483648;
	mov.b64 	%fd359, {%r1121, %r1122};
$L__BB0_139:
	sqrt.rn.f64 	%fd260, %fd67;
	mov.f64 	%fd261, 0d0000000000000000;
	add.rn.f64 	%fd262, %fd359, %fd261;
	cvt.rzi.f64.f64 	%fd263, %fd68;
	setp.eq.f64 	%p90, %fd68, %fd263;
	mul.rn.f64 	%fd264, %fd68, %fd261;
	selp.f64 	%fd265, %fd264, %fd358, %p90;
	mul.f64 	%fd361, %fd260, %fd265;
	mul.f64 	%fd360, %fd260, %fd262;
	mov.b32 	%r1480, 1;
	mov.u32 	%r1493, %r582;
	mov.u32 	%r1188, %r580;
	mov.u32 	%r1189, %r579;
	mov.u32 	%r1190, %r578;
	mov.u32 	%r1191, %r1187;
	mov.u32 	%r1187, %r1519;
$L__BB0_140:
	ld.param.u32 	%r1163, [_Z6eventsPdS_S_S_diiidS_PiS__param_6];
	ld.param.f64 	%fd326, [_Z6eventsPdS_S_S_diiidS_PiS__param_4];
	fma.rn.f64 	%fd266, %fd44, %fd361, %fd326;
	add.f64 	%fd267, %fd266, 0d3FE0000000000000;
	cvt.rzi.u32.f64 	%r1124, %fd267;
	cvt.rn.f64.u32 	%fd268, %r1124;
	setp.eq.s32 	%p91, %r1477, -1;
	cvt.rn.f64.s32 	%fd269, %r1163;
	selp.f64 	%fd270, %fd269, 0d0000000000000000, %p91;
	add.f64 	%fd271, %fd270, %fd268;
	mul.f64 	%fd272, %fd1, %fd271;
	fma.rn.f64 	%fd273, %fd2, %fd57, %fd272;
	fma.rn.f64 	%fd274, %fd3, %fd354, %fd273;
	fma.rn.f64 	%fd275, %fd4, %fd353, %fd274;
	fma.rn.f64 	%fd276, %fd5, %fd352, %fd275;
	fma.rn.f64 	%fd277, %fd6, %fd351, %fd276;
	fma.rn.f64 	%fd79, %fd7, %fd350, %fd277;
	fma.rn.f64 	%fd278, %fd8, %fd57, %fd271;
	fma.rn.f64 	%fd279, %fd9, %fd354, %fd278;
	fma.rn.f64 	%fd280, %fd10, %fd353, %fd279;
	fma.rn.f64 	%fd281, %fd11, %fd352, %fd280;
	fma.rn.f64 	%fd282, %fd12, %fd351, %fd281;
	fma.rn.f64 	%fd349, %fd13, %fd350, %fd282;
	mul.f64 	%fd283, %fd14, %fd271;
	fma.rn.f64 	%fd284, %fd15, %fd51, %fd283;
	fma.rn.f64 	%fd285, %fd16, %fd348, %fd284;
	fma.rn.f64 	%fd286, %fd17, %fd347, %fd285;
	fma.rn.f64 	%fd287, %fd18, %fd346, %fd286;
	fma.rn.f64 	%fd288, %fd19, %fd345, %fd287;
	fma.rn.f64 	%fd81, %fd20, %fd344, %fd288;
	fma.rn.f64 	%fd289, %fd21, %fd51, %fd271;
	fma.rn.f64 	%fd290, %fd22, %fd348, %fd289;
	fma.rn.f64 	%fd291, %fd23, %fd347, %fd290;
	fma.rn.f64 	%fd292, %fd24, %fd346, %fd291;
	fma.rn.f64 	%fd293, %fd25, %fd345, %fd292;
	fma.rn.f64 	%fd343, %fd26, %fd344, %fd293;
	setp.ne.s32 	%p92, %r566, 1;
	@%p92 bra 	$L__BB0_142;
	ld.param.u64 	%rd77, [_Z6eventsPdS_S_S_diiidS_PiS__param_9];
	cvta.to.global.u64 	%rd58, %rd77;
	mov.u32 	%r1125, %ntid.x;
	mov.u32 	%r1126, %ctaid.x;
	mov.u32 	%r1127, %tid.x;
	mad.lo.s32 	%r1128, %r1125, %r1126, %r1127;
	mul.wide.s32 	%rd59, %r1128, 8;
	add.s64 	%rd60, %rd58, %rd59;
	st.global.f64 	[%rd60], %fd79;
$L__BB0_142:
	add.s32 	%r1129, %r1478, -200;
	setp.lt.s32 	%p93, %r1129, 0;
	@%p93 bra 	$L__BB0_146;
	setp.ne.s32 	%p94, %r1499, 0;
	setp.lt.f64 	%p95, %fd81, 0d0000000000000000;
	and.pred  	%p96, %p94, %p95;
	@%p96 bra 	$L__BB0_145;
	ld.param.f64 	%fd328, [_Z6eventsPdS_S_S_diiidS_PiS__param_8];
	setp.gt.f64 	%p97, %fd81, %fd328;
	selp.b32 	%r1499, 1, %r1499, %p97;
	bra.uni 	$L__BB0_146;
$L__BB0_145:
	ld.param.u64 	%rd83, [_Z6eventsPdS_S_S_diiidS_PiS__param_11];
	ld.param.u64 	%rd80, [_Z6eventsPdS_S_S_diiidS_PiS__param_10];
	add.s32 	%r1131, %r1478, -200;
	cvta.to.global.u64 	%rd61, %rd80;
	mov.u32 	%r1132, %ntid.x;
	mov.u32 	%r1133, %ctaid.x;
	mov.u32 	%r1134, %tid.x;
	mad.lo.s32 	%r1135, %r1132, %r1133, %r1134;
	mul.wide.s32 	%rd62, %r1135, 4;
	add.s64 	%rd63, %rd61, %rd62;
	st.global.u32 	[%rd63], %r1131;
	cvta.to.global.u64 	%rd64, %rd83;
	mul.wide.s32 	%rd65, %r1135, 8;
	add.s64 	%rd66, %rd64, %rd65;
	st.global.f64 	[%rd66], %fd79;
	mov.b32 	%r1499, 0;
$L__BB0_146:
	add.s32 	%r1479, %r1479, 1;
	add.s32 	%r1478, %r1478, 1;
	setp.eq.s32 	%p98, %r1479, 200;
	@%p98 bra 	$L__BB0_167;
	bra.uni 	$L__BB0_129;
$L__BB0_147:
	// begin inline asm
	lg2.approx.f32.ftz %f11, %f1;
	// end inline asm
	cvt.f64.f32 	%fd115, %f11;
	mul.f64 	%fd116, %fd115, 0d3FE62E42FEFA39EF;
	cvt.rn.f32.f64 	%f5, %fd116;
	add.f32 	%f14, %f1, 0fBDFDF8D9;
	// begin inline asm
	rsqrt.approx.f32.ftz %f13, %f14;
	// end inline asm
	fma.rn.f32 	%f6, %f13, 0f3FB75B84, 0f3984F70F;
	add.f32 	%f16, %f1, 0fBFFCA5DC;
	// begin inline asm
	rsqrt.approx.f32.ftz %f15, %f16;
	// end inline asm
	fma.rn.f32 	%f7, %f15, 0f3E5807D3, 0f3F71280C;
	// begin inline asm
	rcp.approx.f32.ftz %f17, %f6;
	// end inline asm
	mov.f64 	%fd362, 0d0000000000000000;
	mov.b32 	%r1518, 0;
	mov.b32 	%r1506, -200;
	mov.b32 	%r1500, 747728398;
	mov.u64 	%rd36, __cr_lgamma_table;
	mov.f64 	%fd363, %fd362;
	mov.f64 	%fd364, %fd362;
	mov.f64 	%fd365, %fd362;
	mov.f64 	%fd366, %fd362;
	mov.f64 	%fd367, %fd362;
	mov.f64 	%fd368, %fd362;
	mov.f64 	%fd369, %fd362;
	mov.f64 	%fd370, %fd362;
	mov.f64 	%fd371, %fd362;
	mov.f64 	%fd372, %fd362;
	mov.f64 	%fd373, %fd362;
$L__BB0_148:
	mov.f64 	%fd94, %fd373;
	mov.f64 	%fd373, %fd372;
	mov.f64 	%fd372, %fd371;
	mov.f64 	%fd371, %fd370;
	mov.f64 	%fd370, %fd369;
	mov.f64 	%fd369, %fd368;
	mov.f64 	%fd88, %fd367;
	mov.f64 	%fd367, %fd366;
	mov.f64 	%fd366, %fd365;
	mov.f64 	%fd365, %fd364;
	mov.f64 	%fd364, %fd363;
	mov.f64 	%fd363, %fd362;
	mov.u32 	%r1512, %r1190;
	mov.u32 	%r1513, %r1191;
$L__BB0_149:
	mov.u32 	%r1191, %r1189;
	mov.u32 	%r1190, %r1188;
	mov.u32 	%r1189, %r1187;
	ld.param.f64 	%fd323, [_Z6eventsPdS_S_S_diiidS_PiS__param_4];
	shr.u32 	%r1016, %r1513, 2;
	xor.b32  	%r1017, %r1016, %r1513;
	shl.b32 	%r1018, %r1189, 4;
	shl.b32 	%r1019, %r1017, 1;
	xor.b32  	%r1020, %r1019, %r1018;
	xor.b32  	%r1021, %r1020, %r1017;
	xor.b32  	%r1188, %r1021, %r1189;
	add.s32 	%r1022, %r1500, %r1188;
	add.s32 	%r1023, %r1022, 362437;
	cvt.rn.f32.u32 	%f31, %r1023;
	fma.rn.f32 	%f20, %f31, 0f2F800000, 0f2F000000;
	// begin inline asm
	rsqrt.approx.f32.ftz %f19, %f20;
	// end inline asm
	add.f32 	%f22, %f19, 0fBF800000;
	// begin inline asm
	lg2.approx.f32.ftz %f21, %f22;
	// end inline asm
	cvt.f64.f32 	%fd117, %f21;
	mul.f64 	%fd118, %fd117, 0d3FE62E42FEFA39EF;
	cvt.rn.f32.f64 	%f32, %fd118;
	add.f32 	%f33, %f7, %f32;
	mul.f32 	%f34, %f17, %f33;
	cvt.rn.f32.f64 	%f35, %fd323;
	sub.f32 	%f36, %f35, %f34;
	cvt.rmi.f32.f32 	%f9, %f36;
	shr.u32 	%r1024, %r1512, 2;
	xor.b32  	%r1025, %r1024, %r1512;
	shl.b32 	%r1026, %r1188, 4;
	shl.b32 	%r1027, %r1025, 1;
	xor.b32  	%r1028, %r1027, %r1026;
	xor.b32  	%r1029, %r1028, %r1025;
	xor.b32  	%r1187, %r1029, %r1188;
	add.s32 	%r1500, %r1500, 724874;
	add.f32 	%f37, %f9, 0f3F800000;
	sub.f32 	%f38, %f35, %f37;
	mul.f32 	%f39, %f6, %f38;
	sub.f32 	%f40, %f39, %f7;
	cvt.f64.f32 	%fd119, %f40;
	mul.f64 	%fd120, %fd119, 0d3FF71547652B82FE;
	cvt.rn.f32.f64 	%f24, %fd120;
	// begin inline asm
	ex2.approx.f32.ftz %f23, %f24;
	// end inline asm
	add.f32 	%f41, %f23, 0f3F800000;
	mul.f32 	%f26, %f41, %f41;
	// begin inline asm
	rcp.approx.f32.ftz %f25, %f26;
	// end inline asm
	sub.f32 	%f42, %f35, %f9;
	mul.f32 	%f43, %f6, %f42;
	sub.f32 	%f44, %f43, %f7;
	cvt.f64.f32 	%fd121, %f44;
	mul.f64 	%fd122, %fd121, 0d3FF71547652B82FE;
	cvt.rn.f32.f64 	%f28, %fd122;
	// begin inline asm
	ex2.approx.f32.ftz %f27, %f28;
	// end inline asm
	add.f32 	%f45, %f27, 0f3F800000;
	mul.f32 	%f30, %f45, %f45;
	// begin inline asm
	rcp.approx.f32.ftz %f29, %f30;
	// end inline asm
	sub.f32 	%f10, %f25, %f29;
	cvt.rzi.s32.f32 	%r621, %f37;
	setp.lt.s32 	%p66, %r621, 9;
	@%p66 bra 	$L__BB0_158;
	cvt.rn.f32.s32 	%f48, %r621;
	abs.f32 	%f49, %f48;
	cvt.f64.f32 	%fd374, %f49;
	rcp.rn.f64 	%fd124, %fd374;
	mul.f64 	%fd125, %fd124, %fd124;
	fma.rn.f64 	%fd126, %fd125, 0dBF5AC321034783F9, 0d3F4B68B992738FBF;
	fma.rn.f64 	%fd127, %fd125, %fd126, 0dBF4380D01E4F7B8C;
	fma.rn.f64 	%fd128, %fd125, %fd127, 0d3F4A019FA29F7264;
	fma.rn.f64 	%fd129, %fd125, %fd128, 0dBF66C16C16B2ACEC;
	fma.rn.f64 	%fd130, %fd125, %fd129, 0d3FB5555555555545;
	fma.rn.f64 	%fd96, %fd124, %fd130, 0d3FED67F1C864BEAE;
	{
	.reg .b32 %temp; 
	mov.b64 	{%temp, %r1514}, %fd374;
	}
	{
	.reg .b32 %temp; 
	mov.b64 	{%r1515, %temp}, %fd374;
	}
	setp.gt.s32 	%p67, %r1514, 1048575;
	mov.b32 	%r1516, -1023;
	@%p67 bra 	$L__BB0_152;
	cvt.rn.f32.s32 	%f50, %r621;
	abs.f32 	%f51, %f50;
	cvt.f64.f32 	%fd131, %f51;
	mul.f64 	%fd374, %fd131, 0d4350000000000000;
	{
	.reg .b32 %temp; 
	mov.b64 	{%temp, %r1514}, %fd374;
	}
	{
	.reg .b32 %temp; 
	mov.b64 	{%r1515, %temp}, %fd374;
	}
	mov.b32 	%r1516, -1077;
$L__BB0_152:
	add.s32 	%r1033, %r1514, -1;
	setp.gt.u32 	%p68, %r1033, 2146435070;
	@%p68 bra 	$L__BB0_156;
	shr.u32 	%r1036, %r1514, 20;
	add.s32 	%r1517, %r1516, %r1036;
	and.b32  	%r1037, %r1514, 1048575;
	or.b32  	%r1038, %r1037, 1072693248;
	mov.b64 	%fd375, {%r1515, %r1038};
	setp.lt.u32 	%p70, %r1038, 1073127583;
	@%p70 bra 	$L__BB0_155;
	{
	.reg .b32 %temp; 
	mov.b64 	{%r1039, %temp}, %fd375;
	}
	{
	.reg .b32 %temp; 
	mov.b64 	{%temp, %r1040}, %fd375;
	}
	add.s32 	%r1041, %r1040, -1048576;
	mov.b64 	%fd375, {%r1039, %r1041};
	add.s32 	%r1517, %r1517, 1;
$L__BB0_155:
	add.f64 	%fd133, %fd375, 0dBFF0000000000000;
	add.f64 	%fd134, %fd375, 0d3FF0000000000000;
	rcp.approx.ftz.f64 	%fd135, %fd134;
	neg.f64 	%fd136, %fd134;
	fma.rn.f64 	%fd137, %fd136, %fd135, 0d3FF0000000000000;
	fma.rn.f64 	%fd138, %fd137, %fd137, %fd137;
	fma.rn.f64 	%fd139, %fd138, %fd135, %fd135;
	mul.f64 	%fd140, %fd133, %fd139;
	fma.rn.f64 	%fd141, %fd133, %fd139, %fd140;
	mul.f64 	%fd142, %fd141, %fd141;
	fma.rn.f64 	%fd143, %fd142, 0d3EB1380B3AE80F1E, 0d3ED0EE258B7A8B04;
	fma.rn.f64 	%fd144, %fd143, %fd142, 0d3EF3B2669F02676F;
	fma.rn.f64 	%fd145, %fd144, %fd142, 0d3F1745CBA9AB0956;
	fma.rn.f64 	%fd146, %fd145, %fd142, 0d3F3C71C72D1B5154;
	fma.rn.f64 	%fd147, %fd146, %fd142, 0d3F624924923BE72D;
	fma.rn.f64 	%fd148, %fd147, %fd142, 0d3F8999999999A3C4;
	fma.rn.f64 	%fd149, %fd148, %fd142, 0d3FB5555555555554;
	sub.f64 	%fd150, %fd133, %fd141;
	add.f64 	%fd151, %fd150, %fd150;
	neg.f64 	%fd152, %fd141;
	fma.rn.f64 	%fd153, %fd152, %fd133, %fd151;
	mul.f64 	%fd154, %fd139, %fd153;
	mul.f64 	%fd155, %fd142, %fd149;
	fma.rn.f64 	%fd156, %fd155, %fd141, %fd154;
	xor.b32  	%r1042, %r1517, -2147483648;
	mov.b32 	%r1043, 1127219200;
	mov.b64 	%fd157, {%r1042, %r1043};
	sub.f64 	%fd158, %fd157, %fd27;
	fma.rn.f64 	%fd159, %fd158, 0d3FE62E42FEFA39EF, %fd141;
	fma.rn.f64 	%fd160, %fd158, 0dBFE62E42FEFA39EF, %fd159;
	sub.f64 	%fd161, %fd160, %fd141;
	sub.f64 	%fd162, %fd156, %fd161;
	fma.rn.f64 	%fd163, %fd158, 0d3C7ABC9E3B39803F, %fd162;
	add.f64 	%fd376, %fd159, %fd163;
	bra.uni 	$L__BB0_157;
$L__BB0_156:
	fma.rn.f64 	%fd132, %fd374, 0d7FF0000000000000, 0d7FF0000000000000;
	{
	.reg .b32 %temp; 
	mov.b64 	{%temp, %r1034}, %fd374;
	}
	and.b32  	%r1035, %r1034, 2147483647;
	setp.eq.s32 	%p69, %r1035, 0;
	selp.f64 	%fd376, 0dFFF0000000000000, %fd132, %p69;
$L__BB0_157:
	mul.f64 	%fd164, %fd376, 0d3FE0000000000000;
	cvt.rn.f32.s32 	%f52, %r621;
	abs.f32 	%f53, %f52;
	cvt.f64.f32 	%fd165, %f53;
	add.f64 	%fd166, %fd165, 0dBFE0000000000000;
	mul.f64 	%fd167, %fd166, %fd164;
	sub.f64 	%fd168, %fd167, %fd165;
	add.f64 	%fd169, %fd96, %fd167;
	add.f64 	%fd377, %fd168, %fd169;
	bra.uni 	$L__BB0_159;
$L__BB0_158:
	cvt.rn.f32.s32 	%f46, %r621;
	abs.f32 	%f47, %f46;
	cvt.f64.f32 	%fd123, %f47;
	cvt.rzi.s32.f64 	%r1030, %fd123;
	mul.wide.s32 	%rd35, %r1030, 8;
	add.s64 	%rd37, %rd36, %rd35;
	ld.const.f64 	%fd377, [%rd37+-8];
$L__BB0_159:
	ld.param.f64 	%fd324, [_Z6eventsPdS_S_S_diiidS_PiS__param_4];
	mul.f32 	%f56, %f10, 0f3FA66666;
	cvt.rn.f32.f64 	%f57, %fd377;
	mul.f32 	%f58, %f9, %f5;
	cvt.rn.f32.f64 	%f59, %fd324;
	sub.f32 	%f60, %f58, %f59;
	sub.f32 	%f61, %f60, %f57;
	cvt.f64.f32 	%fd170, %f61;
	mul.f64 	%fd171, %fd170, 0d3FF71547652B82FE;
	cvt.rn.f32.f64 	%f55, %fd171;
	// begin inline asm
	ex2.approx.f32.ftz %f54, %f55;
	// end inline asm
	add.s32 	%r1044, %r1187, %r1500;
	cvt.rn.f32.u32 	%f62, %r1044;
	fma.rn.f32 	%f63, %f62, 0f2F800000, 0f2F000000;
	mul.f32 	%f64, %f63, %f56;
	setp.geu.f32 	%p71, %f64, %f54;
	cvt.f64.f32 	%fd172, %f56;
	setp.ltu.f64 	%p72, %fd172, 0d3BC79CA10C924223;
	or.pred  	%p73, %p72, %p71;
	mov.u32 	%r1512, %r1190;
	mov.u32 	%r1513, %r1191;
	@%p73 bra 	$L__BB0_149;
	ld.param.u32 	%r1162, [_Z6eventsPdS_S_S_diiidS_PiS__param_6];
	ld.param.u32 	%r1159, [_Z6eventsPdS_S_S_diiidS_PiS__param_5];
	cvt.rzi.u32.f32 	%r1045, %f9;
	cvt.rn.f64.u32 	%fd173, %r1045;
	setp.eq.s32 	%p74, %r1506, %r1159;
	cvt.rn.f64.s32 	%fd174, %r1162;
	selp.f64 	%fd175, %fd174, 0d0000000000000000, %p74;
	add.f64 	%fd176, %fd175, %fd173;
	mul.f64 	%fd177, %fd1, %fd176;
	fma.rn.f64 	%fd178, %fd2, %fd94, %fd177;
	fma.rn.f64 	%fd179, %fd3, %fd373, %fd178;
	fma.rn.f64 	%fd180, %fd4, %fd372, %fd179;
	fma.rn.f64 	%fd181, %fd5, %fd371, %fd180;
	fma.rn.f64 	%fd182, %fd6, %fd370, %fd181;
	fma.rn.f64 	%fd108, %fd7, %fd369, %fd182;
	fma.rn.f64 	%fd183, %fd8, %fd94, %fd176;
	fma.rn.f64 	%fd184, %fd9, %fd373, %fd183;
	fma.rn.f64 	%fd185, %fd10, %fd372, %fd184;
	fma.rn.f64 	%fd186, %fd11, %fd371, %fd185;
	fma.rn.f64 	%fd187, %fd12, %fd370, %fd186;
	fma.rn.f64 	%fd368, %fd13, %fd369, %fd187;
	mul.f64 	%fd188, %fd14, %fd176;
	fma.rn.f64 	%fd189, %fd15, %fd88, %fd188;
	fma.rn.f64 	%fd190, %fd16, %fd367, %fd189;
	fma.rn.f64 	%fd191, %fd17, %fd366, %fd190;
	fma.rn.f64 	%fd192, %fd18, %fd365, %fd191;
	fma.rn.f64 	%fd193, %fd19, %fd364, %fd192;
	fma.rn.f64 	%fd110, %fd20, %fd363, %fd193;
	fma.rn.f64 	%fd194, %fd21, %fd88, %fd176;
	fma.rn.f64 	%fd195, %fd22, %fd367, %fd194;
	fma.rn.f64 	%fd196, %fd23, %fd366, %fd195;
	fma.rn.f64 	%fd197, %fd24, %fd365, %fd196;
	fma.rn.f64 	%fd198, %fd25, %fd364, %fd197;
	fma.rn.f64 	%fd362, %fd26, %fd363, %fd198;
	add.s32 	%r1046, %r1159, -1;
	setp.ne.s32 	%p75, %r1506, %r1046;
	@%p75 bra 	$L__BB0_162;
	ld.param.u64 	%rd76, [_Z6eventsPdS_S_S_diiidS_PiS__param_9];
	cvta.to.global.u64 	%rd38, %rd76;
	mov.u32 	%r1047, %ntid.x;
	mov.u32 	%r1048, %ctaid.x;
	mov.u32 	%r1049, %tid.x;
	mad.lo.s32 	%r1050, %r1047, %r1048, %r1049;
	mul.wide.s32 	%rd39, %r1050, 8;
	add.s64 	%rd40, %rd38, %rd39;
	st.global.f64 	[%rd40], %fd108;
$L__BB0_162:
	setp.lt.s32 	%p76, %r1506, 0;
	@%p76 bra 	$L__BB0_166;
	setp.eq.s32 	%p77, %r1518, 0;
	setp.geu.f64 	%p78, %fd110, 0d0000000000000000;
	or.pred  	%p79, %p77, %p78;
	@%p79 bra 	$L__BB0_165;
	ld.param.u64 	%rd82, [_Z6eventsPdS_S_S_diiidS_PiS__param_11];
	ld.param.u64 	%rd79, [_Z6eventsPdS_S_S_diiidS_PiS__param_10];
	cvta.to.global.u64 	%rd41, %rd79;
	mov.u32 	%r1052, %ntid.x;
	mov.u32 	%r1053, %ctaid.x;
	mov.u32 	%r1054, %tid.x;
	mad.lo.s32 	%r1055, %r1052, %r1053, %r1054;
	mul.wide.s32 	%rd42, %r1055, 4;
	add.s64 	%rd43, %rd41, %rd42;
	st.global.u32 	[%rd43], %r1506;
	cvta.to.global.u64 	%rd44, %rd82;
	mul.wide.s32 	%rd45, %r1055, 8;
	add.s64 	%rd46, %rd44, %rd45;
	st.global.f64 	[%rd46], %fd108;
	mov.b32 	%r1518, 0;
	bra.uni 	$L__BB0_166;
$L__BB0_165:
	ld.param.f64 	%fd327, [_Z6eventsPdS_S_S_diiidS_PiS__param_8];
	setp.gt.f64 	%p80, %fd110, %fd327;
	selp.b32 	%r1518, 1, %r1518, %p80;
$L__BB0_166:
	ld.param.u32 	%r1166, [_Z6eventsPdS_S_S_diiidS_PiS__param_7];
	add.s32 	%r1506, %r1506, 1;
	setp.ne.s32 	%p81, %r1506, %r1166;
	@%p81 bra 	$L__BB0_148;
$L__BB0_167:
	ret;

}


// ===== COMPILED SASS (sm_100) =====

	.target	sm_100

	.elftype	@"ET_EXEC"


//--------------------- .note.nv.tkinfo           --------------------------
	.section	.note.nv.tkinfo,"",@"SHT_NOTE"
	.sectionflags	@"SHF_NOTE_NV_TKINFO"
	.tkinfo
        /*0018*/ 	.word	0x00000002
        /*0030*/ 	.string	""
        /*0030*/ 	.string	"ptxas"
        /*0030*/ 	.string	"Cuda compilation tools, release 13.0, V13.0.88"
        /*0030*/ 	.string	"Build cuda_13.0.r13.0/compiler.36424714_0"
        /*0030*/ 	.string	"-arch sm_100 -m 64 "



//--------------------- .note.nv.cuinfo           --------------------------
	.section	.note.nv.cuinfo,"",@"SHT_NOTE"
	.sectionflags	@"SHF_NOTE_NV_CUINFO"
        /*0018*/ 	.short	0x0002
        /*001a*/ 	.short	0x0064
        /*001c*/ 	.short	0x0082
	.zero		2


//--------------------- .nv.info                  --------------------------
	.section	.nv.info,"",@"SHT_CUDA_INFO"
	.align	4


	//----- nvinfo : EIATTR_REGCOUNT
	.align		4
        /*0000*/ 	.byte	0x04, 0x2f
        /*0002*/ 	.short	(.L_10 - .L_9)
	.align		4
.L_9:
        /*0004*/ 	.word	index@(_Z6eventsPdS_S_S_diiidS_PiS_)
        /*0008*/ 	.word	0x00000074


	//----- nvinfo : EIATTR_FRAME_SIZE
	.align		4
.L_10:
        /*000c*/ 	.byte	0x04, 0x11
        /*000e*/ 	.short	(.L_12 - .L_11)
	.align		4
.L_11:
        /*0010*/ 	.word	index@($__internal_1_$__cuda_sm20_dsqrt_rn_f64_mediumpath_v1)
        /*0014*/ 	.word	0x00000000


	//----- nvinfo : EIATTR_FRAME_SIZE
	.align		4
.L_12:
        /*0018*/ 	.byte	0x04, 0x11
        /*001a*/ 	.short	(.L_14 - .L_13)
	.align		4
.L_13:
        /*001c*/ 	.word	index@($__internal_0_$__cuda_sm20_dblrcp_rn_slowpath_v3)
        /*0020*/ 	.word	0x00000000


	//----- nvinfo : EIATTR_FRAME_SIZE
	.align		4
.L_14:
        /*0024*/ 	.byte	0x04, 0x11
        /*0026*/ 	.short	(.L_16 - .L_15)
	.align		4
.L_15:
        /*0028*/ 	.word	index@(_Z6eventsPdS_S_S_diiidS_PiS_)
        /*002c*/ 	.word	0x00000000


	//----- nvinfo : EIATTR_MIN_STACK_SIZE
	.align		4
.L_16:
        /*0030*/ 	.byte	0x04, 0x12
        /*0032*/ 	.short	(.L_18 - .L_17)
	.align		4
.L_17:
        /*0034*/ 	.word	index@(_Z6eventsPdS_S_S_diiidS_PiS_)
        /*0038*/ 	.word	0x00000000
.L_18:


//--------------------- .nv.compat                --------------------------
	.section	.nv.compat,"",@"SHT_CUDA_COMPAT_INFO"
	.align	4
        /*0000*/ 	.byte	0x02, 0x09, 0x00, 0x00, 0x02, 0x02, 0x01, 0x00, 0x02, 0x05, 0x05, 0x00, 0x03, 0x07, 0x01, 0x01
        /*0010*/ 	.byte	0x02, 0x03, 0x00, 0x00, 0x02, 0x06, 0x01, 0x00, 0x04, 0x0b, 0x08, 0x00, 0x01, 0x00, 0x00, 0x00
        /*0020*/ 	.byte	0x00, 0x00, 0x00, 0x00


//--------------------- .nv.info._Z6eventsPdS_S_S_diiidS_PiS_ --------------------------
	.section	.nv.info._Z6eventsPdS_S_S_diiidS_PiS_,"",@"SHT_CUDA_INFO"
	.sectionflags	@""
	.align	4


	//----- nvinfo : EIATTR_CUDA_API_VERSION
	.align		4
        /*0000*/ 	.byte	0x04, 0x37
        /*0002*/ 	.short	(.L_20 - .L_19)
.L_19:
        /*0004*/ 	.word	0x00000082


	//----- nvinfo : EIATTR_KPARAM_INFO
	.align		4
.L_20:
        /*0008*/ 	.byte	0x04, 0x17
        /*000a*/ 	.short	(.L_22 - .L_21)
.L_21:
        /*000c*/ 	.word	0x00000000
        /*0010*/ 	.short	0x000b
        /*0012*/ 	.short	0x0050
        /*0014*/ 	.byte	0x00, 0xf5, 0x21, 0x00


	//----- nvinfo : EIATTR_KPARAM_INFO
	.align		4
.L_22:
        /*0018*/ 	.byte	0x04, 0x17
        /*001a*/ 	.short	(.L_24 - .L_23)
.L_23:
        /*001c*/ 	.word	0x00000000
        /*0020*/ 	.short	0x000a
        /*0022*/ 	.short	0x0048
        /*0024*/ 	.byte	0x00, 0xf5, 0x21, 0x00


	//----- nvinfo : EIATTR_KPARAM_INFO
	.align		4
.L_24:
        /*0028*/ 	.byte	0x04, 0x17
        /*002a*/ 	.short	(.L_26 - .L_25)
.L_25:
        /*002c*/ 	.word	0x00000000
        /*0030*/ 	.short	0x0009
        /*0032*/ 	.short	0x0040
        /*0034*/ 	.byte	0x00, 0xf5, 0x21, 0x00


	//----- nvinfo : EIATTR_KPARAM_INFO
	.align		4
.L_26:
        /*0038*/ 	.byte	0x04, 0x17
        /*003a*/ 	.short	(.L_28 - .L_27)
.L_27:
        /*003c*/ 	.word	0x00000000
        /*0040*/ 	.short	0x0008
        /*0042*/ 	.short	0x0038
        /*0044*/ 	.byte	0x00, 0xf0, 0x21, 0x00


	//----- nvinfo : EIATTR_KPARAM_INFO
	.align		4
.L_28:
        /*0048*/ 	.byte	0x04, 0x17
        /*004a*/ 	.short	(.L_30 - .L_29)
.L_29:
        /*004c*/ 	.word	0x00000000
        /*0050*/ 	.short	0x0007
        /*0052*/ 	.short	0x0030
        /*0054*/ 	.byte	0x00, 0xf0, 0x11, 0x00


	//----- nvinfo : EIATTR_KPARAM_INFO
	.align		4
.L_30:
        /*0058*/ 	.byte	0x04, 0x17
        /*005a*/ 	.short	(.L_32 - .L_31)
.L_31:
        /*005c*/ 	.word	0x00000000
        /*0060*/ 	.short	0x0006
        /*0062*/ 	.short	0x002c
        /*0064*/ 	.byte	0x00, 0xf0, 0x11, 0x00


	//----- nvinfo : EIATTR_KPARAM_INFO
	.align		4
.L_32:
        /*0068*/ 	.byte	0x04, 0x17
        /*006a*/ 	.short	(.L_34 - .L_33)
.L_33:
        /*006c*/ 	.word	0x00000000
        /*0070*/ 	.short	0x0005
        /*0072*/ 	.short	0x0028
        /*0074*/ 	.byte	0x00, 0xf0, 0x11, 0x00


	//----- nvinfo : EIATTR_KPARAM_INFO
	.align		4
.L_34:
        /*0078*/ 	.byte	0x04, 0x17
        /*007a*/ 	.short	(.L_36 - .L_35)
.L_35:
        /*007c*/ 	.word	0x00000000
        /*0080*/ 	.short	0x0004
        /*0082*/ 	.short	0x0020
        /*0084*/ 	.byte	0x00, 0xf0, 0x21, 0x00


	//----- nvinfo : EIATTR_KPARAM_INFO
	.align		4
.L_36:
        /*0088*/ 	.byte	0x04, 0x17
        /*008a*/ 	.short	(.L_38 - .L_37)
.L_37:
        /*008c*/ 	.word	0x00000000
        /*0090*/ 	.short	0x0003
        /*0092*/ 	.short	0x0018
        /*0094*/ 	.byte	0x00, 0xf5, 0x21, 0x00


	//----- nvinfo : EIATTR_KPARAM_INFO
	.align		4
.L_38:
        /*0098*/ 	.byte	0x04, 0x17
        /*009a*/ 	.short	(.L_40 - .L_39)
.L_39:
        /*009c*/ 	.word	0x00000000
        /*00a0*/ 	.short	0x0002
        /*00a2*/ 	.short	0x0010
        /*00a4*/ 	.byte	0x00, 0xf5, 0x21, 0x00


	//----- nvinfo : EIATTR_KPARAM_INFO
	.align		4
.L_40:
        /*00a8*/ 	.byte	0x04, 0x17
        /*00aa*/ 	.short	(.L_42 - .L_41)
.L_41:
        /*00ac*/ 	.word	0x00000000
        /*00b0*/ 	.short	0x0001
        /*00b2*/ 	.short	0x0008
        /*00b4*/ 	.byte	0x00, 0xf5, 0x21, 0x00


	//----- nvinfo : EIATTR_KPARAM_INFO
	.align		4
.L_42:
        /*00b8*/ 	.byte	0x04, 0x17
        /*00ba*/ 	.short	(.L_44 - .L_43)
.L_43:
        /*00bc*/ 	.word	0x00000000
        /*00c0*/ 	.short	0x0000
        /*00c2*/ 	.short	0x0000
        /*00c4*/ 	.byte	0x00, 0xf5, 0x21, 0x00


	//----- nvinfo : EIATTR_SPARSE_MMA_MASK
	.align		4
.L_44:
        /*00c8*/ 	.byte	0x03, 0x50
        /*00ca*/ 	.short	0x0000


	//----- nvinfo : EIATTR_MAXREG_COUNT
	.align		4
        /*00cc*/ 	.byte	0x03, 0x1b
        /*00ce*/ 	.short	0x00ff


	//----- nvinfo : EIATTR_MERCURY_ISA_VERSION
	.align		4
        /*00d0*/ 	.byte	0x03, 0x5f
        /*00d2*/ 	.short	0x0101


	//----- nvinfo : EIATTR_VRC_CTA_INIT_COUNT
	.align		4
        /*00d4*/ 	.byte	0x02, 0x4a
	.zero		1
	.zero		1


	//----- nvinfo : EIATTR_EXIT_INSTR_OFFSETS
	.align		4
        /*00d8*/ 	.byte	0x04, 0x1c
        /*00da*/ 	.short	(.L_46 - .L_45)


	//   ....[0]....
.L_45:
        /*00dc*/ 	.word	0x00002cb0


	//   ....[1]....
        /*00e0*/ 	.word	0x000035d0


	//   ....[2]....
        /*00e4*/ 	.word	0x00004e70


	//   ....[3]....
        /*00e8*/ 	.word	0x00006460


	//----- nvinfo : EIATTR_CRS_STACK_SIZE
	.align		4
.L_46:
        /*00ec*/ 	.byte	0x04, 0x1e
        /*00ee*/ 	.short	(.L_48 - .L_47)
.L_47:
        /*00f0*/ 	.word	0x00000000


	//----- nvinfo : EIATTR_CBANK_PARAM_SIZE
	.align		4
.L_48:
        /*00f4*/ 	.byte	0x03, 0x19
        /*00f6*/ 	.short	0x0058


	//----- nvinfo : EIATTR_PARAM_CBANK
	.align		4
        /*00f8*/ 	.byte	0x04, 0x0a
        /*00fa*/ 	.short	(.L_50 - .L_49)
	.align		4
.L_49:
        /*00fc*/ 	.word	index@(.nv.constant0._Z6eventsPdS_S_S_diiidS_PiS_)
        /*0100*/ 	.short	0x0380
        /*0102*/ 	.short	0x0058


	//----- nvinfo : EIATTR_SW_WAR
	.align		4
.L_50:
        /*0104*/ 	.byte	0x04, 0x36
        /*0106*/ 	.short	(.L_52 - .L_51)
.L_51:
        /*0108*/ 	.word	0x00000008
.L_52:


//--------------------- .nv.callgraph             --------------------------
	.section	.nv.callgraph,"",@"SHT_CUDA_CALLGRAPH"
	.align	4
	.sectionentsize	8
	.align		4
        /*0000*/ 	.word	0x00000000
	.align		4
        /*0004*/ 	.word	0xffffffff
	.align		4
        /*0008*/ 	.word	0x00000000
	.align		4
        /*000c*/ 	.word	0xfffffffe
	.align		4
        /*0010*/ 	.word	0x00000000
	.align		4
        /*0014*/ 	.word	0xfffffffd
	.align		4
        /*0018*/ 	.word	0x00000000
	.align		4
        /*001c*/ 	.word	0xfffffffc


//--------------------- .nv.constant4             --------------------------
	.section	.nv.constant4,"a",@progbits
	.align	8
	.align		8
.nv.constant4:
        /*0000*/ 	.dword	precalc_xorwow_matrix
	.align		8
        /*0008*/ 	.dword	precalc_xorwow_offset_matrix
	.align		8
        /*0010*/ 	.dword	mrg32k3aM1
	.align		8
        /*0018*/ 	.dword	mrg32k3aM2
	.align		8
        /*0020*/ 	.dword	mrg32k3aM1SubSeq
	.align		8
        /*0028*/ 	.dword	mrg32k3aM2SubSeq
	.align		8
        /*0030*/ 	.dword	mrg32k3aM1Seq
	.align		8
        /*0038*/ 	.dword	mrg32k3aM2Seq


//--------------------- .nv.constant3             --------------------------
	.section	.nv.constant3,"a",@progbits
	.align	8
.nv.constant3:
	.type		__cr_lgamma_table,@object
	.size		__cr_lgamma_table,(.L_8 - __cr_lgamma_table)
__cr_lgamma_table:
        /*0000*/ 	.byte	0x00, 0x00, 0x00, 0x00, 0x00, 0x00, 0x00, 0x00, 0x00, 0x00, 0x00, 0x00, 0x00, 0x00, 0x00, 0x00
        /*0010*/ 	.byte	0xef, 0x39, 0xfa, 0xfe, 0x42, 0x2e, 0xe6, 0x3f, 0x02, 0x20, 0x2a, 0xfa, 0x0b, 0xab, 0xfc, 0x3f
        /*0020*/ 	.byte	0xf9, 0x2c, 0x92, 0x7c, 0xa7, 0x6c, 0x09, 0x40, 0xc9, 0x79, 0x44, 0x3c, 0x64, 0x26, 0x13, 0x40
        /*0030*/ 	.byte	0xca, 0x01, 0xcf, 0x3a, 0x27, 0x51, 0x1a, 0x40, 0x30, 0xcc, 0x2d, 0xf3, 0xe1, 0x0c, 0x21, 0x40
        /*0040*/ 	.byte	0x0d, 0xb7, 0xfc, 0x82, 0x8e, 0x35, 0x25, 0x40
.L_8:


//--------------------- .text._Z6eventsPdS_S_S_diiidS_PiS_ --------------------------
	.section	.text._Z6eventsPdS_S_S_diiidS_PiS_,"ax",@progbits
	.align	128
        .global         _Z6eventsPdS_S_S_diiidS_PiS_
        .type           _Z6eventsPdS_S_S_diiidS_PiS_,@function
        .size           _Z6eventsPdS_S_S_diiidS_PiS_,(.L_x_54 - _Z6eventsPdS_S_S_diiidS_PiS_)
        .other          _Z6eventsPdS_S_S_diiidS_PiS_,@"STO_CUDA_ENTRY STV_DEFAULT"
_Z6eventsPdS_S_S_diiidS_PiS_:
.text._Z6eventsPdS_S_S_diiidS_PiS_:
[----:B------:R-:W-:Y:S08]  /*0000*/  LDC R1, c[0x0][0x37c] ;  /* 0x0000df00ff017b82 */ /* 0x000ff00000000800 */
[----:B------:R-:W0:Y:S01]  /*0010*/  LDC.64 R2, c[0x0][0x380] ;  /* 0x0000e000ff027b82 */ /* 0x000e220000000a00 */
[----:B------:R-:W0:Y:S07]  /*0020*/  LDCU.64 UR6, c[0x0][0x358] ;  /* 0x00006b00ff0677ac */ /* 0x000e2e0008000a00 */
[----:B------:R-:W1:Y:S08]  /*0030*/  LDC.64 R4, c[0x0][0x388] ;  /* 0x0000e200ff047b82 */ /* 0x000e700000000a00 */
[----:B------:R-:W2:Y:S01]  /*0040*/  LDC.64 R58, c[0x0][0x398] ;  /* 0x0000e600ff3a7b82 */ /* 0x000ea20000000a00 */
[----:B0-----:R-:W5:Y:S07]  /*0050*/  LDG.E.64 R52, desc[UR6][R2.64] ;  /* 0x0000000602347981 */ /* 0x001f6e000c1e1b00 */
[----:B------:R-:W0:Y:S01]  /*0060*/  LDC.64 R54, c[0x0][0x390] ;  /* 0x0000e400ff367b82 */ /* 0x000e220000000a00 */
[----:B------:R-:W5:Y:S04]  /*0070*/  LDG.E.64 R50, desc[UR6][R2.64+0x8] ;  /* 0x0000080602327981 */ /* 0x000f68000c1e1b00 */
[----:B------:R-:W5:Y:S04]  /*0080*/  LDG.E.64 R48, desc[UR6][R2.64+0x10] ;  /* 0x0000100602307981 */ /* 0x000f68000c1e1b00 */
[----:B------:R-:W5:Y:S04]  /*0090*/  LDG.E.64 R46, desc[UR6][R2.64+0x18] ;  /* 0x00001806022e7981 */ /* 0x000f68000c1e1b00 */
[----:B------:R-:W5:Y:S04]  /*00a0*/  LDG.E.64 R44, desc[UR6][R2.64+0x20] ;  /* 0x00002006022c7981 */ /* 0x000f68000c1e1b00 */
[----:B------:R-:W5:Y:S04]  /*00b0*/  LDG.E.64 R42, desc[UR6][R2.64+0x28] ;  /* 0x00002806022a7981 */ /* 0x000f68000c1e1b00 */
[----:B------:R-:W5:Y:S04]  /*00c0*/  LDG.E.64 R40, desc[UR6][R2.64+0x30] ;  /* 0x0000300602287981 */ /* 0x000f68000c1e1b00 */
[----:B-1----:R-:W5:Y:S04]  /*00d0*/  LDG.E.64 R38, desc[UR6][R4.64] ;  /* 0x0000000604267981 */ /* 0x002f68000c1e1b00 */
[----:B------:R-:W5:Y:S04]  /*00e0*/  LDG.E.64 R36, desc[UR6][R4.64+0x8] ;  /* 0x0000080604247981 */ /* 0x000f68000c1e1b00 */
[----:B------:R-:W5:Y:S04]  /*00f0*/  LDG.E.64 R34, desc[UR6][R4.64+0x10] ;  /* 0x0000100604227981 */ /* 0x000f68000c1e1b00 */
[----:B------:R-:W5:Y:S04]  /*0100*/  LDG.E.64 R32, desc[UR6][R4.64+0x18] ;  /* 0x0000180604207981 */ /* 0x000f68000c1e1b00 */
[----:B------:R-:W5:Y:S04]  /*0110*/  LDG.E.64 R30, desc[UR6][R4.64+0x20] ;  /* 0x00002006041e7981 */ /* 0x000f68000c1e1b00 */
[----:B------:R-:W5:Y:S04]  /*0120*/  LDG.E.64 R28, desc[UR6][R4.64+0x28] ;  /* 0x00002806041c7981 */ /* 0x000f68000c1e1b00 */
[----:B--2---:R-:W5:Y:S04]  /*0130*/  LDG.E.64 R12, desc[UR6][R58.64] ;  /* 0x000000063a0c7981 */ /* 0x004f68000c1e1b00 */
[----:B------:R-:W5:Y:S04]  /*0140*/  LDG.E.64 R10, desc[UR6][R58.64+0x8] ;  /* 0x000008063a0a7981 */ /* 0x000f68000c1e1b00 */
[----:B------:R-:W5:Y:S04]  /*0150*/  LDG.E.64 R8, desc[UR6][R58.64+0x10] ;  /* 0x000010063a087981 */ /* 0x000f68000c1e1b00 */
[----:B------:R-:W5:Y:S04]  /*0160*/  LDG.E.64 R6, desc[UR6][R58.64+0x18] ;  /* 0x000018063a067981 */ /* 0x000f68000c1e1b00 */
[----:B------:R-:W5:Y:S04]  /*0170*/  LDG.E.64 R4, desc[UR6][R58.64+0x20] ;  /* 0x000020063a047981 */ /* 0x000f68000c1e1b00 */
[----:B------:R-:W5:Y:S01]  /*0180*/  LDG.E.64 R2, desc[UR6][R58.64+0x28] ;  /* 0x000028063a027981 */ /* 0x000f62000c1e1b00 */
[----:B------:R-:W1:Y:S01]  /*0190*/  S2R R63, SR_CTAID.X ;  /* 0x00000000003f7919 */ /* 0x000e620000002500 */
[----:B------:R-:W1:Y:S01]  /*01a0*/  S2R R0, SR_TID.X ;  /* 0x0000000000007919 */ /* 0x000e620000002100 */
[----:B------:R-:W1:Y:S01]  /*01b0*/  LDCU UR4, c[0x0][0x360] ;  /* 0x00006c00ff0477ac */ /* 0x000e620008000800 */
[----:B------:R-:W-:Y:S01]  /*01c0*/  BSSY.RECONVERGENT B0, `(.L_x_0) ;  /* 0x00002ac000007945 */ /* 0x000fe20003800200 */
[----:B------:R-:W-:Y:S01]  /*01d0*/  IMAD.MOV.U32 R57, RZ, RZ, 0x59f65f0b ;  /* 0x59f65f0bff397424 */ /* 0x000fe200078e00ff */
[----:B0-----:R-:W5:Y:S01]  /*01e0*/  LDG.E.64 R26, desc[UR6][R54.64] ;  /* 0x00000006361a7981 */ /* 0x001f62000c1e1b00 */
[----:B------:R-:W-:-:S03]  /*01f0*/  IMAD.MOV.U32 R56, RZ, RZ, -0x75bd8fc ;  /* 0xf8a42704ff387424 */ /* 0x000fc600078e00ff */
[----:B------:R-:W5:Y:S04]  /*0200*/  LDG.E.64 R24, desc[UR6][R54.64+0x8] ;  /* 0x0000080636187981 */ /* 0x000f68000c1e1b00 */
[----:B------:R-:W5:Y:S04]  /*0210*/  LDG.E.64 R22, desc[UR6][R54.64+0x10] ;  /* 0x0000100636167981 */ /* 0x000f68000c1e1b00 */
[----:B------:R-:W5:Y:S04]  /*0220*/  LDG.E.64 R20, desc[UR6][R54.64+0x18] ;  /* 0x0000180636147981 */ /* 0x000f68000c1e1b00 */
[----:B------:R-:W5:Y:S04]  /*0230*/  LDG.E.64 R18, desc[UR6][R54.64+0x20] ;  /* 0x0000200636127981 */ /* 0x000f68000c1e1b00 */
[----:B------:R-:W5:Y:S04]  /*0240*/  LDG.E.64 R16, desc[UR6][R54.64+0x28] ;  /* 0x0000280636107981 */ /* 0x000f68000c1e1b00 */
[----:B------:R0:W5:Y:S01]  /*0250*/  LDG.E.64 R14, desc[UR6][R54.64+0x30] ;  /* 0x00003006360e7981 */ /* 0x000162000c1e1b00 */
[----:B-1----:R-:W-:-:S05]  /*0260*/  IMAD R63, R63, UR4, R0 ;  /* 0x000000043f3f7c24 */ /* 0x002fca000f8e0200 */
[----:B------:R-:W-:Y:S01]  /*0270*/  ISETP.NE.AND P0, PT, R63, RZ, PT ;  /* 0x000000ff3f00720c */ /* 0x000fe20003f05270 */
[----:B0-----:R-:W-:Y:S02]  /*0280*/  IMAD.MOV.U32 R55, RZ, RZ, 0x4700c413 ;  /* 0x4700c413ff377424 */ /* 0x001fe400078e00ff */
[----:B------:R-:W-:Y:S02]  /*0290*/  IMAD.MOV.U32 R54, RZ, RZ, 0x52f2d10f ;  /* 0x52f2d10fff367424 */ /* 0x000fe400078e00ff */
[----:B------:R-:W-:-:S08]  /*02a0*/  IMAD.MOV.U32 R0, RZ, RZ, -0x23270784 ;  /* 0xdcd8f87cff007424 */ /* 0x000fd000078e00ff */
[----:B------:R-:W-:Y:S05]  /*02b0*/  @!P0 BRA `(.L_x_1) ;  /* 0x0000002800708947 */ /* 0x000fea0003800000 */
[----:B------:R-:W-:Y:S01]  /*02c0*/  SHF.R.S32.HI R62, RZ, 0x1f, R63 ;  /* 0x0000001fff3e7819 */ /* 0x000fe2000001143f */
[----:B------:R-:W-:Y:S02]  /*02d0*/  IMAD.MOV.U32 R64, RZ, RZ, 0x59f65f0b ;  /* 0x59f65f0bff407424 */ /* 0x000fe400078e00ff */
[----:B------:R-:W-:Y:S02]  /*02e0*/  IMAD.MOV.U32 R65, RZ, RZ, 0x4700c413 ;  /* 0x4700c413ff417424 */ /* 0x000fe400078e00ff */
[----:B------:R-:W-:Y:S02]  /*02f0*/  IMAD.MOV.U32 R66, RZ, RZ, -0x75bd8fc ;  /* 0xf8a42704ff427424 */ /* 0x000fe400078e00ff */
[----:B------:R-:W-:Y:S02]  /*0300*/  IMAD.MOV.U32 R67, RZ, RZ, -0x23270784 ;  /* 0xdcd8f87cff437424 */ /* 0x000fe400078e00ff */
[----:B------:R-:W-:Y:S02]  /*0310*/  IMAD.MOV.U32 R68, RZ, RZ, 0x52f2d10f ;  /* 0x52f2d10fff447424 */ /* 0x000fe400078e00ff */
[----:B------:R-:W-:-:S02]  /*0320*/  IMAD.MOV.U32 R69, RZ, RZ, RZ ;  /* 0x000000ffff457224 */ /* 0x000fc400078e00ff */
[----:B------:R-:W-:Y:S02]  /*0330*/  IMAD.MOV.U32 R57, RZ, RZ, 0x59f65f0b ;  /* 0x59f65f0bff397424 */ /* 0x000fe400078e00ff */
[----:B------:R-:W-:Y:S02]  /*0340*/  IMAD.MOV.U32 R55, RZ, RZ, 0x4700c413 ;  /* 0x4700c413ff377424 */ /* 0x000fe400078e00ff */
[----:B------:R-:W-:Y:S02]  /*0350*/  IMAD.MOV.U32 R56, RZ, RZ, -0x75bd8fc ;  /* 0xf8a42704ff387424 */ /* 0x000fe400078e00ff */
[----:B------:R-:W-:Y:S02]  /*0360*/  IMAD.MOV.U32 R0, RZ, RZ, -0x23270784 ;  /* 0xdcd8f87cff007424 */ /* 0x000fe400078e00ff */
[----:B------:R-:W-:-:S07]  /*0370*/  IMAD.MOV.U32 R54, RZ, RZ, 0x52f2d10f ;  /* 0x52f2d10fff367424 */ /* 0x000fce00078e00ff */
.L_x_10:
[----:B------:R-:W-:Y:S01]  /*0380*/  LOP3.LUT R98, R63, 0x3, RZ, 0xc0, !PT ;  /* 0x000000033f627812 */ /* 0x000fe200078ec0ff */
[----:B------:R-:W-:Y:S03]  /*0390*/  BSSY.RECONVERGENT B1, `(.L_x_2) ;  /* 0x0000288000017945 */ /* 0x000fe60003800200 */
[----:B------:R-:W-:-:S04]  /*03a0*/  ISETP.NE.U32.AND P0, PT, R98, RZ, PT ;  /* 0x000000ff6200720c */ /* 0x000fc80003f05070 */
[----:B------:R-:W-:-:S13]  /*03b0*/  ISETP.NE.AND.EX P0, PT, RZ, RZ, PT, P0 ;  /* 0x000000ffff00720c */ /* 0x000fda0003f05300 */
[----:B------:R-:W-:Y:S05]  /*03c0*/  @!P0 BRA `(.L_x_3) ;  /* 0x0000002800108947 */ /* 0x000fea0003800000 */
[----:B------:R-:W0:Y:S01]  /*03d0*/  LDC.64 R58, c[0x4][RZ] ;  /* 0x01000000ff3a7b82 */ /* 0x000e220000000a00 */
[----:B------:R-:W-:Y:S01]  /*03e0*/  CS2R R54, SRZ ;  /* 0x0000000000367805 */ /* 0x000fe2000001ff00 */
[----:B------:R-:W-:Y:S01]  /*03f0*/  IMAD.MOV.U32 R0, RZ, RZ, RZ ;  /* 0x000000ffff007224 */ /* 0x000fe200078e00ff */
[----:B------:R-:W-:Y:S01]  /*0400*/  CS2R R56, SRZ ;  /* 0x0000000000387805 */ /* 0x000fe2000001ff00 */
[----:B------:R-:W-:Y:S02]  /*0410*/  IMAD.MOV.U32 R100, RZ, RZ, RZ ;  /* 0x000000ffff647224 */ /* 0x000fe400078e00ff */
[----:B0-----:R-:W-:-:S07]  /*0420*/  IMAD.WIDE.U32 R58, R69, 0xc80, R58 ;  /* 0x00000c80453a7825 */ /* 0x001fce00078e003a */
.L_x_5:
[C---:B------:R-:W-:Y:S01]  /*0430*/  IMAD.SHL.U32 R60, R100.reuse, 0x4, RZ ;  /* 0x00000004643c7824 */ /* 0x040fe200078e00ff */
[----:B------:R-:W-:Y:S01]  /*0440*/  UMOV UR4, URZ ;  /* 0x000000ff00047c82 */ /* 0x000fe20008000000 */
[----:B------:R-:W-:-:S03]  /*0450*/  IMAD.SHL.U32 R104, R100, 0x20, RZ ;  /* 0x0000002064687824 */ /* 0x000fc600078e00ff */
[C---:B------:R-:W-:Y:S02]  /*0460*/  ISETP.EQ.AND P0, PT, R60.reuse, -0x4, PT ;  /* 0xfffffffc3c00780c */ /* 0x040fe40003f02270 */
[C---:B------:R-:W-:Y:S02]  /*0470*/  ISETP.EQ.AND P1, PT, R60.reuse, RZ, PT ;  /* 0x000000ff3c00720c */ /* 0x040fe40003f22270 */
[C---:B------:R-:W-:Y:S02]  /*0480*/  ISETP.EQ.AND P2, PT, R60.reuse, 0x4, PT ;  /* 0x000000043c00780c */ /* 0x040fe40003f42270 */
[----:B------:R-:W-:-:S07]  /*0490*/  ISETP.EQ.AND P3, PT, R60, 0x8, PT ;  /* 0x000000083c00780c */ /* 0x000fce0003f62270 */
[----:B------:R-:W-:Y:S01]  /*04a0*/  @P0 IMAD.MOV.U32 R102, RZ, RZ, 0x2c916e0e ;  /* 0x2c916e0eff660424 */ /* 0x000fe200078e00ff */
[C---:B------:R-:W-:Y:S01]  /*04b0*/  ISETP.EQ.AND P0, PT, R60.reuse, 0xc, PT ;  /* 0x0000000c3c00780c */ /* 0x040fe20003f02270 */
[----:B------:R-:W-:Y:S01]  /*04c0*/  @P1 IMAD.MOV.U32 R102, RZ, RZ, R64 ;  /* 0x000000ffff661224 */ /* 0x000fe200078e0040 */
[C---:B------:R-:W-:Y:S01]  /*04d0*/  ISETP.EQ.AND P1, PT, R60.reuse, 0x10, PT ;  /* 0x000000103c00780c */ /* 0x040fe20003f22270 */
[----:B------:R-:W-:Y:S01]  /*04e0*/  @P2 IMAD.MOV.U32 R102, RZ, RZ, R65 ;  /* 0x000000ffff662224 */ /* 0x000fe200078e0041 */
[C---:B------:R-:W-:Y:S01]  /*04f0*/  ISETP.EQ.AND P2, PT, R60.reuse, 0x14, PT ;  /* 0x000000143c00780c */ /* 0x040fe20003f42270 */
[----:B------:R-:W-:Y:S01]  /*0500*/  @P3 IMAD.MOV.U32 R102, RZ, RZ, R66 ;  /* 0x000000ffff663224 */ /* 0x000fe200078e0042 */
[----:B------:R-:W-:-:S07]  /*0510*/  ISETP.EQ.AND P3, PT, R60, 0x18, PT ;  /* 0x000000183c00780c */ /* 0x000fce0003f62270 */
[----:B------:R-:W-:Y:S01]  /*0520*/  @P0 IMAD.MOV.U32 R102, RZ, RZ, R67 ;  /* 0x000000ffff660224 */ /* 0x000fe200078e0043 */
[C---:B------:R-:W-:Y:S01]  /*0530*/  ISETP.EQ.AND P0, PT, R60.reuse, 0x1c, PT ;  /* 0x0000001c3c00780c */ /* 0x040fe20003f02270 */
[----:B------:R-:W-:Y:S01]  /*0540*/  @P1 IMAD.MOV.U32 R102, RZ, RZ, R68 ;  /* 0x000000ffff661224 */ /* 0x000fe200078e0044 */
[C---:B------:R-:W-:Y:S01]  /*0550*/  ISETP.EQ.AND P1, PT, R60.reuse, 0x20, PT ;  /* 0x000000203c00780c */ /* 0x040fe20003f22270 */
[--C-:B------:R-:W-:Y:S01]  /*0560*/  @P2 IMAD.MOV.U32 R102, RZ, RZ, R0.reuse ;  /* 0x000000ffff662224 */ /* 0x100fe200078e0000 */
[C---:B------:R-:W-:Y:S01]  /*0570*/  ISETP.EQ.AND P2, PT, R60.reuse, 0x24, PT ;  /* 0x000000243c00780c */ /* 0x040fe20003f42270 */
[----:B------:R-:W-:Y:S01]  /*0580*/  @P3 IMAD.MOV.U32 R102, RZ, RZ, R0 ;  /* 0x000000ffff663224 */ /* 0x000fe200078e0000 */
[----:B------:R-:W-:-:S07]  /*0590*/  ISETP.EQ.AND P3, PT, R60, 0x28, PT ;  /* 0x000000283c00780c */ /* 0x000fce0003f62270 */
[--C-:B------:R-:W-:Y:S02]  /*05a0*/  @P0 IMAD.MOV.U32 R102, RZ, RZ, R0.reuse ;  /* 0x000000ffff660224 */ /* 0x100fe400078e0000 */
[--C-:B------:R-:W-:Y:S02]  /*05b0*/  @P1 IMAD.MOV.U32 R102, RZ, RZ, R0.reuse ;  /* 0x000000ffff661224 */ /* 0x100fe400078e0000 */
[--C-:B------:R-:W-:Y:S02]  /*05c0*/  @P2 IMAD.MOV.U32 R102, RZ, RZ, R0.reuse ;  /* 0x000000ffff662224 */ /* 0x100fe400078e0000 */
[----:B------:R-:W-:-:S07]  /*05d0*/  @P3 IMAD.MOV.U32 R102, RZ, RZ, R0 ;  /* 0x000000ffff663224 */ /* 0x000fce00078e0000 */
.L_x_4:
[----:B------:R-:W-:Y:S01]  /*05e0*/  SHF.R.U32.HI R106, RZ, UR4, R102 ;  /* 0x00000004ff6a7c19 */ /* 0x000fe20008011666 */
[----:B------:R-:W-:-:S03]  /*05f0*/  VIADD R60, R104, UR4 ;  /* 0x00000004683c7c36 */ /* 0x000fc60008000000 */
[----:B------:R-:W-:-:S04]  /*0600*/  LOP3.LUT R61, R106, 0x1, RZ, 0xc0, !PT ;  /* 0x000000016a3d7812 */ /* 0x000fc800078ec0ff */
[----:B------:R-:W-:Y:S01]  /*0610*/  ISETP.NE.U32.AND P0, PT, R61, 0x1, PT ;  /* 0x000000013d00780c */ /* 0x000fe20003f05070 */
[----:B------:R-:W-:-:S04]  /*0620*/  IMAD R61, R60, 0x5, RZ ;  /* 0x000000053c3d7824 */ /* 0x000fc800078e02ff */
[----:B------:R-:W-:-:S08]  /*0630*/  IMAD.WIDE.U32 R60, R61, 0x4, R58 ;  /* 0x000000043d3c7825 */ /* 0x000fd000078e003a */
[----:B------:R-:W2:Y:S04]  /*0640*/  @!P0 LDG.E R70, desc[UR6][R60.64] ;  /* 0x000000063c468981 */ /* 0x000ea8000c1e1900 */
[----:B------:R-:W3:Y:S04]  /*0650*/  @!P0 LDG.E R72, desc[UR6][R60.64+0x4] ;  /* 0x000004063c488981 */ /* 0x000ee8000c1e1900 */
[----:B------:R-:W4:Y:S04]  /*0660*/  @!P0 LDG.E R71, desc[UR6][R60.64+0x8] ;  /* 0x000008063c478981 */ /* 0x000f28000c1e1900 */
[----:B------:R-:W4:Y:S04]  /*0670*/  @!P0 LDG.E R73, desc[UR6][R60.64+0xc] ;  /* 0x00000c063c498981 */ /* 0x000f28000c1e1900 */
[----:B------:R-:W4:Y:S01]  /*0680*/  @!P0 LDG.E R75, desc[UR6][R60.64+0x10] ;  /* 0x000010063c4b8981 */ /* 0x000f22000c1e1900 */
[----:B------:R-:W-:-:S13]  /*0690*/  R2P PR, R106, 0x7e ;  /* 0x0000007e6a007804 */ /* 0x000fda0000000000 */
[----:B------:R-:W4:Y:S04]  /*06a0*/  @P1 LDG.E R77, desc[UR6][R60.64+0x24] ;  /* 0x000024063c4d1981 */ /* 0x000f28000c1e1900 */
        /* <DEDUP_REMOVED lines=23> */
[----:B------:R-:W4:Y:S01]  /*0820*/  @P6 LDG.E R103, desc[UR6][R60.64+0x84] ;  /* 0x000084063c676981 */ /* 0x000f22000c1e1900 */
[----:B--2---:R-:W-:-:S03]  /*0830*/  @!P0 LOP3.LUT R57, R57, R70, RZ, 0x3c, !PT ;  /* 0x0000004639398212 */ /* 0x004fc600078e3cff */
[----:B------:R-:W2:Y:S01]  /*0840*/  @P1 LDG.E R70, desc[UR6][R60.64+0x14] ;  /* 0x000014063c461981 */ /* 0x000ea2000c1e1900 */
[----:B---3--:R-:W-:-:S03]  /*0850*/  @!P0 LOP3.LUT R55, R55, R72, RZ, 0x3c, !PT ;  /* 0x0000004837378212 */ /* 0x008fc600078e3cff */
[----:B------:R-:W3:Y:S01]  /*0860*/  @P1 LDG.E R72, desc[UR6][R60.64+0x18] ;  /* 0x000018063c481981 */ /* 0x000ee2000c1e1900 */
[----:B----4-:R-:W-:-:S03]  /*0870*/  @!P0 LOP3.LUT R56, R56, R71, RZ, 0x3c, !PT ;  /* 0x0000004738388212 */ /* 0x010fc600078e3cff */
[----:B------:R-:W4:Y:S01]  /*0880*/  @P1 LDG.E R71, desc[UR6][R60.64+0x1c] ;  /* 0x00001c063c471981 */ /* 0x000f22000c1e1900 */
[----:B------:R-:W-:-:S03]  /*0890*/  @!P0 LOP3.LUT R0, R0, R73, RZ, 0x3c, !PT ;  /* 0x0000004900008212 */ /* 0x000fc600078e3cff */
[----:B------:R-:W4:Y:S01]  /*08a0*/  @P1 LDG.E R73, desc[UR6][R60.64+0x20] ;  /* 0x000020063c491981 */ /* 0x000f22000c1e1900 */
[----:B------:R-:W-:-:S03]  /*08b0*/  @!P0 LOP3.LUT R54, R54, R75, RZ, 0x3c, !PT ;  /* 0x0000004b36368212 */ /* 0x000fc600078e3cff */
[----:B------:R-:W4:Y:S01]  /*08c0*/  @P2 LDG.E R75, desc[UR6][R60.64+0x30] ;  /* 0x000030063c4b2981 */ /* 0x000f22000c1e1900 */
[----:B------:R-:W-:-:S13]  /*08d0*/  LOP3.LUT P0, RZ, R106, 0x80, RZ, 0xc0, !PT ;  /* 0x000000806aff7812 */ /* 0x000fda000780c0ff */
[----:B------:R-:W4:Y:S04]  /*08e0*/  @P0 LDG.E R94, desc[UR6][R60.64+0x8c] ;  /* 0x00008c063c5e0981 */ /* 0x000f28000c1e1900 */
[----:B------:R-:W4:Y:S04]  /*08f0*/  @P0 LDG.E R96, desc[UR6][R60.64+0x90] ;  /* 0x000090063c600981 */ /* 0x000f28000c1e1900 */
[----:B------:R-:W4:Y:S04]  /*0900*/  @P0 LDG.E R107, desc[UR6][R60.64+0x94] ;  /* 0x000094063c6b0981 */ /* 0x000f28000c1e1900 */
[----:B------:R-:W4:Y:S04]  /*0910*/  @P0 LDG.E R109, desc[UR6][R60.64+0x98] ;  /* 0x000098063c6d0981 */ /* 0x000f28000c1e1900 */
[----:B------:R-:W4:Y:S01]  /*0920*/  @P0 LDG.E R111, desc[UR6][R60.64+0x9c] ;  /* 0x00009c063c6f0981 */ /* 0x000f22000c1e1900 */
[----:B------:R-:W-:-:S04]  /*0930*/  @P1 LOP3.LUT R54, R54, R77, RZ, 0x3c, !PT ;  /* 0x0000004d36361212 */ /* 0x000fc800078e3cff */
[----:B------:R-:W-:-:S04]  /*0940*/  @P2 LOP3.LUT R54, R54, R81, RZ, 0x3c, !PT ;  /* 0x0000005136362212 */ /* 0x000fc800078e3cff */
[----:B------:R-:W-:-:S04]  /*0950*/  @P3 LOP3.LUT R54, R54, R87, RZ, 0x3c, !PT ;  /* 0x0000005736363212 */ /* 0x000fc800078e3cff */
[----:B------:R-:W-:-:S04]  /*0960*/  @P4 LOP3.LUT R54, R54, R93, RZ, 0x3c, !PT ;  /* 0x0000005d36364212 */ /* 0x000fc800078e3cff */
[----:B------:R-:W-:-:S04]  /*0970*/  @P5 LOP3.LUT R54, R54, R99, RZ, 0x3c, !PT ;  /* 0x0000006336365212 */ /* 0x000fc800078e3cff */
[----:B------:R-:W-:Y:S02]  /*0980*/  @P6 LOP3.LUT R54, R54, R105, RZ, 0x3c, !PT ;  /* 0x0000006936366212 */ /* 0x000fe400078e3cff */
[----:B--2---:R-:W-:Y:S02]  /*0990*/  @P1 LOP3.LUT R57, R57, R70, RZ, 0x3c, !PT ;  /* 0x0000004639391212 */ /* 0x004fe400078e3cff */
[----:B---3--:R-:W-:Y:S02]  /*09a0*/  @P1 LOP3.LUT R55, R55, R72, RZ, 0x3c, !PT ;  /* 0x0000004837371212 */ /* 0x008fe400078e3cff */
[----:B----4-:R-:W-:Y:S02]  /*09b0*/  @P1 LOP3.LUT R56, R56, R71, RZ, 0x3c, !PT ;  /* 0x0000004738381212 */ /* 0x010fe400078e3cff */
[----:B------:R-:W-:Y:S02]  /*09c0*/  @P1 LOP3.LUT R0, R0, R73, RZ, 0x3c, !PT ;  /* 0x0000004900001212 */ /* 0x000fe400078e3cff */
[----:B------:R-:W-:-:S02]  /*09d0*/  @P2 LOP3.LUT R57, R57, R74, RZ, 0x3c, !PT ;  /* 0x0000004a39392212 */ /* 0x000fc400078e3cff */
[----:B------:R-:W-:Y:S02]  /*09e0*/  @P2 LOP3.LUT R55, R55, R76, RZ, 0x3c, !PT ;  /* 0x0000004c37372212 */ /* 0x000fe400078e3cff */
[----:B------:R-:W-:Y:S02]  /*09f0*/  @P2 LOP3.LUT R56, R56, R75, RZ, 0x3c, !PT ;  /* 0x0000004b38382212 */ /* 0x000fe400078e3cff */
[----:B------:R-:W-:Y:S02]  /*0a00*/  @P2 LOP3.LUT R0, R0, R79, RZ, 0x3c, !PT ;  /* 0x0000004f00002212 */ /* 0x000fe400078e3cff */
[----:B------:R-:W-:Y:S02]  /*0a10*/  @P3 LOP3.LUT R57, R57, R78, RZ, 0x3c, !PT ;  /* 0x0000004e39393212 */ /* 0x000fe400078e3cff */
        /* <DEDUP_REMOVED lines=20> */
[----:B------:R-:W-:-:S13]  /*0b60*/  R2P PR, R106.B1, 0x7f ;  /* 0x0000007f6a007804 */ /* 0x000fda0000001000 */
[----:B------:R-:W2:Y:S04]  /*0b70*/  @P0 LDG.E R70, desc[UR6][R60.64+0xa0] ;  /* 0x0000a0063c460981 */ /* 0x000ea8000c1e1900 */
[----:B------:R-:W3:Y:S04]  /*0b80*/  @P0 LDG.E R72, desc[UR6][R60.64+0xa4] ;  /* 0x0000a4063c480981 */ /* 0x000ee8000c1e1900 */
        /* <DEDUP_REMOVED lines=28> */
[----:B--2---:R-:W-:-:S03]  /*0d50*/  @P0 LOP3.LUT R57, R57, R70, RZ, 0x3c, !PT ;  /* 0x0000004639390212 */ /* 0x004fc600078e3cff */
[----:B------:R-:W2:Y:S01]  /*0d60*/  @P1 LDG.E R70, desc[UR6][R60.64+0xb4] ;  /* 0x0000b4063c461981 */ /* 0x000ea2000c1e1900 */
[----:B---3--:R-:W-:-:S03]  /*0d70*/  @P0 LOP3.LUT R55, R55, R72, RZ, 0x3c, !PT ;  /* 0x0000004837370212 */ /* 0x008fc600078e3cff */
[----:B------:R-:W3:Y:S01]  /*0d80*/  @P1 LDG.E R72, desc[UR6][R60.64+0xb8] ;  /* 0x0000b8063c481981 */ /* 0x000ee2000c1e1900 */
[----:B----4-:R-:W-:-:S03]  /*0d90*/  @P0 LOP3.LUT R56, R56, R71, RZ, 0x3c, !PT ;  /* 0x0000004738380212 */ /* 0x010fc600078e3cff */
[----:B------:R-:W4:Y:S01]  /*0da0*/  @P1 LDG.E R71, desc[UR6][R60.64+0xbc] ;  /* 0x0000bc063c471981 */ /* 0x000f22000c1e1900 */
[----:B------:R-:W-:-:S03]  /*0db0*/  @P0 LOP3.LUT R0, R0, R73, RZ, 0x3c, !PT ;  /* 0x0000004900000212 */ /* 0x000fc600078e3cff */
[----:B------:R-:W4:Y:S01]  /*0dc0*/  @P1 LDG.E R73, desc[UR6][R60.64+0xc0] ;  /* 0x0000c0063c491981 */ /* 0x000f22000c1e1900 */
[----:B------:R-:W-:-:S03]  /*0dd0*/  @P0 LOP3.LUT R54, R54, R75, RZ, 0x3c, !PT ;  /* 0x0000004b36360212 */ /* 0x000fc600078e3cff */
[----:B------:R-:W4:Y:S01]  /*0de0*/  @P1 LDG.E R75, desc[UR6][R60.64+0xc4] ;  /* 0x0000c4063c4b1981 */ /* 0x000f22000c1e1900 */
[----:B------:R-:W-:-:S13]  /*0df0*/  LOP3.LUT P0, RZ, R106, 0x8000, RZ, 0xc0, !PT ;  /* 0x000080006aff7812 */ /* 0x000fda000780c0ff */
[----:B------:R-:W4:Y:S04]  /*0e00*/  @P0 LDG.E R94, desc[UR6][R60.64+0x12c] ;  /* 0x00012c063c5e0981 */ /* 0x000f28000c1e1900 */
[----:B------:R-:W4:Y:S04]  /*0e10*/  @P0 LDG.E R96, desc[UR6][R60.64+0x130] ;  /* 0x000130063c600981 */ /* 0x000f28000c1e1900 */
[----:B------:R-:W4:Y:S04]  /*0e20*/  @P0 LDG.E R107, desc[UR6][R60.64+0x134] ;  /* 0x000134063c6b0981 */ /* 0x000f28000c1e1900 */
[----:B------:R-:W4:Y:S04]  /*0e30*/  @P0 LDG.E R111, desc[UR6][R60.64+0x13c] ;  /* 0x00013c063c6f0981 */ /* 0x000f28000c1e1900 */
[----:B------:R-:W4:Y:S01]  /*0e40*/  @P0 LDG.E R109, desc[UR6][R60.64+0x138] ;  /* 0x000138063c6d0981 */ /* 0x000f22000c1e1900 */
[----:B------:R-:W-:-:S04]  /*0e50*/  UIADD3 UR4, UPT, UPT, UR4, 0x10, URZ ;  /* 0x0000001004047890 */ /* 0x000fc8000fffe0ff */
[----:B------:R-:W-:Y:S01]  /*0e60*/  UISETP.NE.AND UP0, UPT, UR4, 0x20, UPT ;  /* 0x000000200400788c */ /* 0x000fe2000bf05270 */
[----:B--2---:R-:W-:Y:S02]  /*0e70*/  @P1 LOP3.LUT R57, R57, R70, RZ, 0x3c, !PT ;  /* 0x0000004639391212 */ /* 0x004fe400078e3cff */
[----:B---3--:R-:W-:Y:S02]  /*0e80*/  @P1 LOP3.LUT R55, R55, R72, RZ, 0x3c, !PT ;  /* 0x0000004837371212 */ /* 0x008fe400078e3cff */
[----:B----4-:R-:W-:Y:S02]  /*0e90*/  @P1 LOP3.LUT R56, R56, R71, RZ, 0x3c, !PT ;  /* 0x0000004738381212 */ /* 0x010fe400078e3cff */
        /* <DEDUP_REMOVED lines=31> */
[----:B------:R-:W-:Y:S01]  /*1090*/  @P0 LOP3.LUT R0, R0, R109, RZ, 0x3c, !PT ;  /* 0x0000006d00000212 */ /* 0x000fe200078e3cff */
[----:B------:R-:W-:Y:S06]  /*10a0*/  BRA.U UP0, `(.L_x_4) ;  /* 0xfffffff5004c7547 */ /* 0x000fec000b83ffff */
[----:B------:R-:W-:-:S05]  /*10b0*/  VIADD R100, R100, 0x1 ;  /* 0x0000000164647836 */ /* 0x000fca0000000000 */
[----:B------:R-:W-:-:S13]  /*10c0*/  ISETP.NE.AND P0, PT, R100, 0x5, PT ;  /* 0x000000056400780c */ /* 0x000fda0003f05270 */
[----:B------:R-:W-:Y:S05]  /*10d0*/  @P0 BRA `(.L_x_5) ;  /* 0xfffffff000d40947 */ /* 0x000fea000383ffff */
[----:B------:R-:W-:Y:S01]  /*10e0*/  ISETP.NE.U32.AND P0, PT, R98, 0x1, PT ;  /* 0x000000016200780c */ /* 0x000fe20003f05070 */
[----:B------:R-:W-:Y:S02]  /*10f0*/  IMAD.MOV.U32 R64, RZ, RZ, R57 ;  /* 0x000000ffff407224 */ /* 0x000fe400078e0039 */
[----:B------:R-:W-:Y:S01]  /*1100*/  IMAD.MOV.U32 R65, RZ, RZ, R55 ;  /* 0x000000ffff417224 */ /* 0x000fe200078e0037 */
[----:B------:R-:W-:Y:S01]  /*1110*/  ISETP.NE.AND.EX P0, PT, RZ, RZ, PT, P0 ;  /* 0x000000ffff00720c */ /* 0x000fe20003f05300 */
[----:B------:R-:W-:Y:S02]  /*1120*/  IMAD.MOV.U32 R66, RZ, RZ, R56 ;  /* 0x000000ffff427224 */ /* 0x000fe400078e0038 */
[----:B------:R-:W-:Y:S02]  /*1130*/  IMAD.MOV.U32 R67, RZ, RZ, R0 ;  /* 0x000000ffff437224 */ /* 0x000fe400078e0000 */
[----:B------:R-:W-:-:S08]  /*1140*/  IMAD.MOV.U32 R68, RZ, RZ, R54 ;  /* 0x000000ffff447224 */ /* 0x000fd000078e0036 */
[----:B------:R-:W-:Y:S05]  /*1150*/  @!P0 BRA `(.L_x_3) ;  /* 0x0000001800ac8947 */ /* 0x000fea0003800000 */
[----:B------:R-:W-:Y:S01]  /*1160*/  CS2R R54, SRZ ;  /* 0x0000000000367805 */ /* 0x000fe2000001ff00 */
[----:B------:R-:W-:Y:S01]  /*1170*/  IMAD.MOV.U32 R0, RZ, RZ, RZ ;  /* 0x000000ffff007224 */ /* 0x000fe200078e00ff */
[----:B------:R-:W-:Y:S01]  /*1180*/  CS2R R56, SRZ ;  /* 0x0000000000387805 */ /* 0x000fe2000001ff00 */
[----:B------:R-:W-:-:S07]  /*1190*/  IMAD.MOV.U32 R100, RZ, RZ, RZ ;  /* 0x000000ffff647224 */ /* 0x000fce00078e00ff */
.L_x_7:
        /* <DEDUP_REMOVED lines=27> */
.L_x_6:
        /* <DEDUP_REMOVED lines=183> */
[----:B------:R-:W-:Y:S05]  /*1ec0*/  @P0 BRA `(.L_x_3) ;  /* 0x0000000c00500947 */ /* 0x000fea0003800000 */
[----:B------:R-:W-:Y:S01]  /*1ed0*/  CS2R R54, SRZ ;  /* 0x0000000000367805 */ /* 0x000fe2000001ff00 */
[----:B------:R-:W-:Y:S01]  /*1ee0*/  IMAD.MOV.U32 R0, RZ, RZ, RZ ;  /* 0x000000ffff007224 */ /* 0x000fe200078e00ff */
[----:B------:R-:W-:Y:S01]  /*1ef0*/  CS2R R56, SRZ ;  /* 0x0000000000387805 */ /* 0x000fe2000001ff00 */
[----:B------:R-:W-:-:S07]  /*1f00*/  IMAD.MOV.U32 R98, RZ, RZ, RZ ;  /* 0x000000ffff627224 */ /* 0x000fce00078e00ff */
.L_x_9:
        /* <DEDUP_REMOVED lines=27> */
.L_x_8:
        /* <DEDUP_REMOVED lines=176> */
[----:B------:R-:W-:Y:S02]  /*2bc0*/  IMAD.MOV.U32 R64, RZ, RZ, R57 ;  /* 0x000000ffff407224 */ /* 0x000fe400078e0039 */
[----:B------:R-:W-:Y:S02]  /*2bd0*/  IMAD.MOV.U32 R65, RZ, RZ, R55 ;  /* 0x000000ffff417224 */ /* 0x000fe400078e0037 */
[----:B------:R-:W-:Y:S02]  /*2be0*/  IMAD.MOV.U32 R66, RZ, RZ, R56 ;  /* 0x000000ffff427224 */ /* 0x000fe400078e0038 */
[----:B------:R-:W-:Y:S02]  /*2bf0*/  IMAD.MOV.U32 R67, RZ, RZ, R0 ;  /* 0x000000ffff437224 */ /* 0x000fe400078e0000 */
[----:B------:R-:W-:-:S07]  /*2c00*/  IMAD.MOV.U32 R68, RZ, RZ, R54 ;  /* 0x000000ffff447224 */ /* 0x000fce00078e0036 */
.L_x_3:
[----:B------:R-:W-:Y:S05]  /*2c10*/  BSYNC.RECONVERGENT B1 ;  /* 0x0000000000017941 */ /* 0x000fea0003800200 */
.L_x_2:
[----:B------:R-:W-:Y:S01]  /*2c20*/  ISETP.GT.U32.AND P0, PT, R63, 0x3, PT ;  /* 0x000000033f00780c */ /* 0x000fe20003f04070 */
[----:B------:R-:W-:Y:S01]  /*2c30*/  VIADD R69, R69, 0x1 ;  /* 0x0000000145457836 */ /* 0x000fe20000000000 */
[--C-:B------:R-:W-:Y:S02]  /*2c40*/  SHF.R.U64 R63, R63, 0x2, R62.reuse ;  /* 0x000000023f3f7819 */ /* 0x100fe4000000123e */
[----:B------:R-:W-:Y:S02]  /*2c50*/  ISETP.GT.U32.AND.EX P0, PT, R62, RZ, PT, P0 ;  /* 0x000000ff3e00720c */ /* 0x000fe40003f04100 */
[----:B------:R-:W-:-:S11]  /*2c60*/  SHF.R.U32.HI R62, RZ, 0x2, R62 ;  /* 0x00000002ff3e7819 */ /* 0x000fd6000001163e */
[----:B------:R-:W-:Y:S05]  /*2c70*/  @P0 BRA `(.L_x_10) ;  /* 0xffffffd400c00947 */ /* 0x000fea000383ffff */
.L_x_1:
[----:B------:R-:W-:Y:S05]  /*2c80*/  BSYNC.RECONVERGENT B0 ;  /* 0x0000000000007941 */ /* 0x000fea0003800200 */
.L_x_0:
[----:B------:R-:W0:Y:S02]  /*2c90*/  LDC R88, c[0x0][0x3b0] ;  /* 0x0000ec00ff587b82 */ /* 0x000e240000000800 */
[----:B0-----:R-:W-:-:S13]  /*2ca0*/  ISETP.GE.AND P0, PT, R88, -0xc7, PT ;  /* 0xffffff395800780c */ /* 0x001fda0003f06270 */
[----:B------:R-:W-:Y:S05]  /*2cb0*/  @!P0 EXIT ;  /* 0x000000000000894d */ /* 0x000fea0003800000 */
[----:B------:R-:W0:Y:S02]  /*2cc0*/  LDC.64 R64, c[0x0][0x3a0] ;  /* 0x0000e800ff407b82 */ /* 0x000e240000000a00 */
[----:B0-----:R-:W-:Y:S01]  /*2cd0*/  DSETP.GEU.AND P0, PT, R64, 64, PT ;  /* 0x405000004000742a */ /* 0x001fe20003f0e000 */
[----:B------:R0:W1:-:S13]  /*2ce0*/  F2F.F32.F64 R60, R64 ;  /* 0x00000040003c7310 */ /* 0x00005a0000301000 */
[----:B0-----:R-:W-:Y:S05]  /*2cf0*/  @P0 BRA `(.L_x_11) ;  /* 0x00000008003c0947 */ /* 0x001fea0003800000 */
[----:B------:R-:W-:Y:S01]  /*2d00*/  IMAD.MOV.U32 R59, RZ, RZ, 0x3bbb989d ;  /* 0x3bbb989dff3b7424 */ /* 0x000fe200078e00ff */
[----:B------:R-:W-:Y:S01]  /*2d10*/  CS2R R86, SRZ ;  /* 0x0000000000567805 */ /* 0x000fe2000001ff00 */
[----:B------:R-:W-:Y:S01]  /*2d20*/  IMAD.MOV.U32 R61, RZ, RZ, 0x437c0000 ;  /* 0x437c0000ff3d7424 */ /* 0x000fe200078e00ff */
[----:B------:R-:W-:Y:S01]  /*2d30*/  CS2R R62, SRZ ;  /* 0x00000000003e7805 */ /* 0x000fe2000001ff00 */
[----:B-1----:R-:W-:Y:S01]  /*2d40*/  FFMA.SAT R58, R60, R59, 0.5 ;  /* 0x3f0000003c3a7423 */ /* 0x002fe2000000203b */
[----:B------:R-:W-:Y:S01]  /*2d50*/  IMAD.MOV.U32 R78, RZ, RZ, RZ ;  /* 0x000000ffff4e7224 */ /* 0x000fe200078e00ff */
[----:B------:R-:W-:Y:S01]  /*2d60*/  CS2R R64, SRZ ;  /* 0x0000000000407805 */ /* 0x000fe2000001ff00 */
[----:B------:R-:W-:Y:S02]  /*2d70*/  IMAD.MOV.U32 R79, RZ, RZ, -0xc8 ;  /* 0xffffff38ff4f7424 */ /* 0x000fe400078e00ff */
[----:B------:R-:W-:Y:S01]  /*2d80*/  FFMA.RM R58, R58, R61, 12582913 ;  /* 0x4b4000013a3a7423 */ /* 0x000fe2000000403d */
[----:B------:R-:W-:Y:S01]  /*2d90*/  IMAD.MOV.U32 R81, RZ, RZ, 0x2c916e0e ;  /* 0x2c916e0eff517424 */ /* 0x000fe200078e00ff */
[----:B------:R-:W-:-:S02]  /*2da0*/  CS2R R88, SRZ ;  /* 0x0000000000587805 */ /* 0x000fc4000001ff00 */
[----:B------:R-:W-:Y:S01]  /*2db0*/  CS2R R68, SRZ ;  /* 0x0000000000447805 */ /* 0x000fe2000001ff00 */
[C---:B------:R-:W-:Y:S01]  /*2dc0*/  FADD R59, R58.reuse, -12583039 ;  /* 0xcb40007f3a3b7421 */ /* 0x040fe20000000000 */
[----:B------:R-:W-:Y:S01]  /*2dd0*/  IMAD.SHL.U32 R80, R58, 0x800000, RZ ;  /* 0x008000003a507824 */ /* 0x000fe200078e00ff */
[----:B------:R-:W-:Y:S02]  /*2de0*/  CS2R R70, SRZ ;  /* 0x0000000000467805 */ /* 0x000fe4000001ff00 */
[----:B------:R-:W-:Y:S01]  /*2df0*/  CS2R R72, SRZ ;  /* 0x0000000000487805 */ /* 0x000fe2000001ff00 */
[C---:B------:R-:W-:Y:S01]  /*2e00*/  FFMA R59, R60.reuse, 1.4426950216293334961, -R59 ;  /* 0x3fb8aa3b3c3b7823 */ /* 0x040fe2000000083b */
[----:B------:R-:W-:Y:S02]  /*2e10*/  CS2R R74, SRZ ;  /* 0x00000000004a7805 */ /* 0x000fe4000001ff00 */
[----:B------:R-:W-:Y:S01]  /*2e20*/  CS2R R76, SRZ ;  /* 0x00000000004c7805 */ /* 0x000fe2000001ff00 */
[----:B------:R-:W-:Y:S01]  /*2e30*/  FFMA R66, R60, 1.925963033500011079e-08, R59 ;  /* 0x32a570603c427823 */ /* 0x000fe2000000003b */
[----:B------:R-:W-:-:S03]  /*2e40*/  CS2R R60, SRZ ;  /* 0x00000000003c7805 */ /* 0x000fc6000001ff00 */
[----:B------:R0:W1:Y:S02]  /*2e50*/  MUFU.EX2 R59, R66 ;  /* 0x00000042003b7308 */ /* 0x0000640000000800 */
[----:B0-----:R-:W-:Y:S01]  /*2e60*/  CS2R R66, SRZ ;  /* 0x0000000000427805 */ /* 0x001fe2000001ff00 */
[----:B-1----:R-:W-:Y:S01]  /*2e70*/  FMUL R80, R80, R59 ;  /* 0x0000003b50507220 */ /* 0x002fe20000400000 */
[----:B------:R-:W-:-:S07]  /*2e80*/  CS2R R58, SRZ ;  /* 0x00000000003a7805 */ /* 0x000fce000001ff00 */
.L_x_17:
[----:B------:R-:W-:Y:S01]  /*2e90*/  IMAD.MOV.U32 R82, RZ, RZ, R66 ;  /* 0x000000ffff527224 */ /* 0x000fe200078e0042 */
[----:B------:R-:W-:Y:S01]  /*2ea0*/  BSSY.RECONVERGENT B0, `(.L_x_12) ;  /* 0x000002f000007945 */ /* 0x000fe20003800200 */
[----:B------:R-:W-:Y:S02]  /*2eb0*/  IMAD.MOV.U32 R83, RZ, RZ, R67 ;  /* 0x000000ffff537224 */ /* 0x000fe400078e0043 */
[----:B------:R-:W-:Y:S02]  /*2ec0*/  IMAD.MOV.U32 R84, RZ, RZ, R76 ;  /* 0x000000ffff547224 */ /* 0x000fe400078e004c */
[----:B------:R-:W-:Y:S02]  /*2ed0*/  IMAD.MOV.U32 R85, RZ, RZ, R77 ;  /* 0x000000ffff557224 */ /* 0x000fe400078e004d */
[----:B------:R-:W-:Y:S02]  /*2ee0*/  IMAD.MOV.U32 R76, RZ, RZ, R74 ;  /* 0x000000ffff4c7224 */ /* 0x000fe400078e004a */
[----:B------:R-:W-:-:S02]  /*2ef0*/  IMAD.MOV.U32 R77, RZ, RZ, R75 ;  /* 0x000000ffff4d7224 */ /* 0x000fc400078e004b */
[----:B------:R-:W-:Y:S02]  /*2f00*/  IMAD.MOV.U32 R66, RZ, RZ, R64 ;  /* 0x000000ffff427224 */ /* 0x000fe400078e0040 */
        /* <DEDUP_REMOVED lines=13> */
[----:B------:R-:W-:Y:S02]  /*2fe0*/  IMAD.MOV.U32 R90, RZ, RZ, RZ ;  /* 0x000000ffff5a7224 */ /* 0x000fe400078e00ff */
[----:B------:R-:W-:Y:S02]  /*2ff0*/  IMAD.MOV.U32 R91, RZ, RZ, R80 ;  /* 0x000000ffff5b7224 */ /* 0x000fe400078e0050 */
[----:B------:R-:W-:Y:S02]  /*3000*/  IMAD.MOV.U32 R68, RZ, RZ, R88 ;  /* 0x000000ffff447224 */ /* 0x000fe400078e0058 */
[----:B------:R-:W-:-:S02]  /*3010*/  IMAD.MOV.U32 R69, RZ, RZ, R89 ;  /* 0x000000ffff457224 */ /* 0x000fc400078e0059 */
[----:B------:R-:W-:Y:S02]  /*3020*/  IMAD.MOV.U32 R58, RZ, RZ, R86 ;  /* 0x000000ffff3a7224 */ /* 0x000fe400078e0056 */
[----:B------:R-:W-:-:S07]  /*3030*/  IMAD.MOV.U32 R59, RZ, RZ, R87 ;  /* 0x000000ffff3b7224 */ /* 0x000fce00078e0057 */
.L_x_13:
[----:B------:R-:W-:Y:S01]  /*3040*/  SHF.R.U32.HI R86, RZ, 0x2, R57 ;  /* 0x00000002ff567819 */ /* 0x000fe20000011639 */
[----:B------:R-:W-:Y:S02]  /*3050*/  VIADD R81, R81, 0x587c5 ;  /* 0x000587c551517836 */ /* 0x000fe40000000000 */
[----:B------:R-:W-:Y:S01]  /*3060*/  IMAD.MOV.U32 R88, RZ, RZ, 0x2f800000 ;  /* 0x2f800000ff587424 */ /* 0x000fe200078e00ff */
[----:B------:R-:W-:Y:S01]  /*3070*/  LOP3.LUT R86, R86, R57, RZ, 0x3c, !PT ;  /* 0x0000003956567212 */ /* 0x000fe200078e3cff */
[----:B------:R-:W-:Y:S02]  /*3080*/  IMAD.SHL.U32 R57, R54, 0x10, RZ ;  /* 0x0000001036397824 */ /* 0x000fe400078e00ff */
[----:B------:R-:W-:Y:S02]  /*3090*/  IMAD.MOV.U32 R92, RZ, RZ, R90 ;  /* 0x000000ffff5c7224 */ /* 0x000fe400078e005a */
[----:B------:R-:W-:Y:S02]  /*30a0*/  IMAD.SHL.U32 R87, R86, 0x2, RZ ;  /* 0x0000000256577824 */ /* 0x000fe400078e00ff */
[----:B------:R-:W-:-:S03]  /*30b0*/  VIADD R90, R90, 0x1 ;  /* 0x000000015a5a7836 */ /* 0x000fc60000000000 */
[----:B------:R-:W-:-:S04]  /*30c0*/  LOP3.LUT R57, R86, R87, R57, 0x96, !PT ;  /* 0x0000005756397212 */ /* 0x000fc800078e9639 */
[----:B------:R-:W-:-:S05]  /*30d0*/  LOP3.LUT R86, R57, R54, RZ, 0x3c, !PT ;  /* 0x0000003639567212 */ /* 0x000fca00078e3cff */
[----:B------:R-:W-:-:S05]  /*30e0*/  IMAD.IADD R57, R86, 0x1, R81 ;  /* 0x0000000156397824 */ /* 0x000fca00078e0251 */
[----:B------:R-:W-:-:S05]  /*30f0*/  I2FP.F32.U32 R57, R57 ;  /* 0x0000003900397245 */ /* 0x000fca0000201000 */
[----:B------:R-:W-:Y:S01]  /*3100*/  FFMA R88, R57, R88, 1.1641532182693481445e-10 ;  /* 0x2f00000039587423 */ /* 0x000fe20000000058 */
[----:B------:R-:W-:Y:S02]  /*3110*/  IMAD.MOV.U32 R57, RZ, RZ, R55 ;  /* 0x000000ffff397224 */ /* 0x000fe400078e0037 */
[----:B------:R-:W-:Y:S02]  /*3120*/  IMAD.MOV.U32 R55, RZ, RZ, R56 ;  /* 0x000000ffff377224 */ /* 0x000fe400078e0038 */
[----:B------:R-:W-:Y:S01]  /*3130*/  FMUL R91, R88, R91 ;  /* 0x0000005b585b7220 */ /* 0x000fe20000400000 */
[----:B------:R-:W-:Y:S02]  /*3140*/  IMAD.MOV.U32 R56, RZ, RZ, R0 ;  /* 0x000000ffff387224 */ /* 0x000fe400078e0000 */
[----:B------:R-:W-:Y:S02]  /*3150*/  IMAD.MOV.U32 R0, RZ, RZ, R54 ;  /* 0x000000ffff007224 */ /* 0x000fe400078e0036 */
[----:B------:R-:W-:Y:S01]  /*3160*/  FSETP.GT.AND P0, PT, R91, 1, PT ;  /* 0x3f8000005b00780b */ /* 0x000fe20003f04000 */
[----:B------:R-:W-:-:S12]  /*3170*/  IMAD.MOV.U32 R54, RZ, RZ, R86 ;  /* 0x000000ffff367224 */ /* 0x000fd800078e0056 */
[----:B------:R-:W-:Y:S05]  /*3180*/  @P0 BRA `(.L_x_13) ;  /* 0xfffffffc00ac0947 */ /* 0x000fea000383ffff */
[----:B------:R-:W-:Y:S05]  /*3190*/  BSYNC.RECONVERGENT B0 ;  /* 0x0000000000007941 */ /* 0x000fea0003800200 */
.L_x_12:
[----:B------:R-:W0:Y:S01]  /*31a0*/  LDCU.64 UR4, c[0x0][0x3a8] ;  /* 0x00007500ff0477ac */ /* 0x000e220008000a00 */
[----:B------:R-:W-:Y:S01]  /*31b0*/  I2F.F64.U32 R86, R92 ;  /* 0x0000005c00567312 */ /* 0x000fe20000201800 */
[----:B------:R-:W-:-:S07]  /*31c0*/  ISETP.GE.AND P1, PT, R79, RZ, PT ;  /* 0x000000ff4f00720c */ /* 0x000fce0003f26270 */
[----:B0-----:R-:W0:Y:S01]  /*31d0*/  I2F.F64 R88, UR5 ;  /* 0x0000000500587d12 */ /* 0x001e220008201c00 */
[----:B------:R-:W-:Y:S01]  /*31e0*/  ISETP.NE.AND P0, PT, R79, UR4, PT ;  /* 0x000000044f007c0c */ /* 0x000fe2000bf05270 */
[----:B------:R-:W-:-:S03]  /*31f0*/  UIADD3 UR4, UPT, UPT, UR4, -0x1, URZ ;  /* 0xffffffff04047890 */ /* 0x000fc6000fffe0ff */
[----:B0-----:R-:W-:Y:S02]  /*3200*/  FSEL R88, R88, RZ, !P0 ;  /* 0x000000ff58587208 */ /* 0x001fe40004000000 */
[----:B------:R-:W-:Y:S02]  /*3210*/  FSEL R89, R89, RZ, !P0 ;  /* 0x000000ff59597208 */ /* 0x000fe40004000000 */
[----:B------:R-:W-:-:S04]  /*3220*/  ISETP.NE.AND P0, PT, R79, UR4, PT ;  /* 0x000000044f007c0c */ /* 0x000fc8000bf05270 */
[----:B------:R-:W-:-:S08]  /*3230*/  DADD R86, R86, R88 ;  /* 0x0000000056567229 */ /* 0x000fd00000000058 */
[-C--:B-----5:R-:W-:Y:S02]  /*3240*/  DMUL R90, R26, R86.reuse ;  /* 0x000000561a5a7228 */ /* 0x0a0fe40000000000 */
[----:B------:R-:W-:-:S06]  /*3250*/  DMUL R88, R52, R86 ;  /* 0x0000005634587228 */ /* 0x000fcc0000000000 */
[----:B------:R-:W-:Y:S02]  /*3260*/  DFMA R90, R24, R82, R90 ;  /* 0x00000052185a722b */ /* 0x000fe4000000005a */
[-C--:B------:R-:W-:Y:S02]  /*3270*/  DFMA R88, R50, R84.reuse, R88 ;  /* 0x000000543258722b */ /* 0x080fe40000000058 */
[--C-:B------:R-:W-:Y:S02]  /*3280*/  DFMA R84, R38, R84, R86.reuse ;  /* 0x000000542654722b */ /* 0x100fe40000000056 */
[----:B------:R-:W-:Y:S02]  /*3290*/  DFMA R86, R12, R82, R86 ;  /* 0x000000520c56722b */ /* 0x000fe40000000056 */
[----:B------:R-:W-:Y:S02]  /*32a0*/  DFMA R90, R22, R66, R90 ;  /* 0x00000042165a722b */ /* 0x000fe4000000005a */
[----:B------:R-:W-:-:S02]  /*32b0*/  DFMA R88, R48, R76, R88 ;  /* 0x0000004c3058722b */ /* 0x000fc40000000058 */
[----:B------:R-:W-:Y:S02]  /*32c0*/  DFMA R82, R36, R76, R84 ;  /* 0x0000004c2452722b */ /* 0x000fe40000000054 */
[----:B------:R-:W-:Y:S02]  /*32d0*/  DFMA R84, R10, R66, R86 ;  /* 0x000000420a54722b */ /* 0x000fe40000000056 */
[----:B------:R-:W-:Y:S02]  /*32e0*/  DFMA R90, R20, R64, R90 ;  /* 0x00000040145a722b */ /* 0x000fe4000000005a */
[-C--:B------:R-:W-:Y:S02]  /*32f0*/  DFMA R88, R46, R74.reuse, R88 ;  /* 0x0000004a2e58722b */ /* 0x080fe40000000058 */
[----:B------:R-:W-:Y:S02]  /*3300*/  DFMA R82, R34, R74, R82 ;  /* 0x0000004a2252722b */ /* 0x000fe40000000052 */
[----:B------:R-:W-:-:S02]  /*3310*/  DFMA R84, R8, R64, R84 ;  /* 0x000000400854722b */ /* 0x000fc40000000054 */
[----:B------:R-:W-:Y:S02]  /*3320*/  DFMA R90, R18, R62, R90 ;  /* 0x0000003e125a722b */ /* 0x000fe4000000005a */
[----:B------:R-:W-:-:S06]  /*3330*/  DFMA R88, R44, R72, R88 ;  /* 0x000000482c58722b */ /* 0x000fcc0000000058 */
[----:B------:R-:W-:Y:S02]  /*3340*/  DFMA R90, R16, R60, R90 ;  /* 0x0000003c105a722b */ /* 0x000fe4000000005a */
[----:B------:R-:W-:-:S06]  /*3350*/  DFMA R88, R42, R70, R88 ;  /* 0x000000462a58722b */ /* 0x000fcc0000000058 */
[----:B------:R-:W-:Y:S02]  /*3360*/  DFMA R92, R14, R58, R90 ;  /* 0x0000003a0e5c722b */ /* 0x000fe4000000005a */
[----:B------:R-:W-:Y:S01]  /*3370*/  DFMA R90, R40, R68, R88 ;  /* 0x00000044285a722b */ /* 0x000fe20000000058 */
[----:B------:R-:W-:Y:S10]  /*3380*/  @P0 BRA `(.L_x_14) ;  /* 0x00000000001c0947 */ /* 0x000ff40003800000 */
[----:B------:R-:W0:Y:S01]  /*3390*/  S2R R89, SR_CTAID.X ;  /* 0x0000000000597919 */ /* 0x000e220000002500 */
[----:B------:R-:W1:Y:S01]  /*33a0*/  LDC.64 R86, c[0x0][0x3c0] ;  /* 0x0000f000ff567b82 */ /* 0x000e620000000a00 */
[----:B------:R-:W0:Y:S01]  /*33b0*/  LDCU UR4, c[0x0][0x360] ;  /* 0x00006c00ff0477ac */ /* 0x000e220008000800 */
[----:B------:R-:W0:Y:S02]  /*33c0*/  S2R R88, SR_TID.X ;  /* 0x0000000000587919 */ /* 0x000e240000002100 */
[----:B0-----:R-:W-:-:S04]  /*33d0*/  IMAD R89, R89, UR4, R88 ;  /* 0x0000000459597c24 */ /* 0x001fc8000f8e0258 */
[----:B-1----:R-:W-:-:S05]  /*33e0*/  IMAD.WIDE R86, R89, 0x8, R86 ;  /* 0x0000000859567825 */ /* 0x002fca00078e0256 */
[----:B------:R0:W-:Y:S02]  /*33f0*/  STG.E.64 desc[UR6][R86.64], R90 ;  /* 0x0000005a56007986 */ /* 0x0001e4000c101b06 */
.L_x_14:
[----:B------:R-:W-:Y:S05]  /*3400*/  @!P1 BRA `(.L_x_15) ;  /* 0x00000000004c9947 */ /* 0x000fea0003800000 */
[----:B------:R-:W-:Y:S01]  /*3410*/  DSETP.GEU.AND P0, PT, R92, RZ, PT ;  /* 0x000000ff5c00722a */ /* 0x000fe20003f0e000 */
[----:B------:R-:W-:Y:S05]  /*3420*/  BSSY.RECONVERGENT B0, `(.L_x_15) ;  /* 0x0000011000007945 */ /* 0x000fea0003800200 */
[----:B------:R-:W-:-:S13]  /*3430*/  ISETP.NE.AND P0, PT, R78, RZ, !P0 ;  /* 0x000000ff4e00720c */ /* 0x000fda0004705270 */
[----:B0-----:R-:W0:Y:S02]  /*3440*/  @!P0 LDC.64 R86, c[0x0][0x3b8] ;  /* 0x0000ee00ff568b82 */ /* 0x001e240000000a00 */
[----:B0-----:R-:W-:-:S06]  /*3450*/  @!P0 DSETP.GT.AND P1, PT, R92, R86, PT ;  /* 0x000000565c00822a */ /* 0x001fcc0003f24000 */
[----:B------:R-:W-:Y:S01]  /*3460*/  @!P0 SEL R78, R78, 0x1, !P1 ;  /* 0x000000014e4e8807 */ /* 0x000fe20004800000 */
[----:B------:R-:W-:Y:S07]  /*3470*/  @!P0 BRA `(.L_x_16) ;  /* 0x00000000002c8947 */ /* 0x000fee0003800000 */
[----:B------:R-:W0:Y:S01]  /*3480*/  S2R R93, SR_CTAID.X ;  /* 0x00000000005d7919 */ /* 0x000e220000002500 */
[----:B------:R-:W1:Y:S01]  /*3490*/  LDC.64 R86, c[0x0][0x3c8] ;  /* 0x0000f200ff567b82 */ /* 0x000e620000000a00 */
[----:B------:R-:W0:Y:S01]  /*34a0*/  LDCU UR4, c[0x0][0x360] ;  /* 0x00006c00ff0477ac */ /* 0x000e220008000800 */
[----:B------:R-:W0:Y:S06]  /*34b0*/  S2R R78, SR_TID.X ;  /* 0x00000000004e7919 */ /* 0x000e2c0000002100 */
[----:B------:R-:W2:Y:S01]  /*34c0*/  LDC.64 R88, c[0x0][0x3d0] ;  /* 0x0000f400ff587b82 */ /* 0x000ea20000000a00 */
[----:B0-----:R-:W-:-:S02]  /*34d0*/  IMAD R93, R93, UR4, R78 ;  /* 0x000000045d5d7c24 */ /* 0x001fc4000f8e024e */
[----:B------:R-:W-:Y:S02]  /*34e0*/  IMAD.MOV.U32 R78, RZ, RZ, RZ ;  /* 0x000000ffff4e7224 */ /* 0x000fe400078e00ff */
[----:B-1----:R-:W-:-:S04]  /*34f0*/  IMAD.WIDE R86, R93, 0x4, R86 ;  /* 0x000000045d567825 */ /* 0x002fc800078e0256 */
[----:B--2---:R-:W-:Y:S01]  /*3500*/  IMAD.WIDE R88, R93, 0x8, R88 ;  /* 0x000000085d587825 */ /* 0x004fe200078e0258 */
[----:B------:R0:W-:Y:S04]  /*3510*/  STG.E desc[UR6][R86.64], R79 ;  /* 0x0000004f56007986 */ /* 0x0001e8000c101906 */
[----:B------:R0:W-:Y:S02]  /*3520*/  STG.E.64 desc[UR6][R88.64], R90 ;  /* 0x0000005a58007986 */ /* 0x0001e4000c101b06 */
.L_x_16:
[----:B------:R-:W-:Y:S05]  /*3530*/  BSYNC.RECONVERGENT B0 ;  /* 0x0000000000007941 */ /* 0x000fea0003800200 */
.L_x_15:
[----:B------:R-:W1:Y:S01]  /*3540*/  LDCU UR4, c[0x0][0x3b0] ;  /* 0x00007600ff0477ac */ /* 0x000e620008000800 */
[----:B0-----:R-:W-:Y:S01]  /*3550*/  VIADD R79, R79, 0x1 ;  /* 0x000000014f4f7836 */ /* 0x001fe20000000000 */
[----:B------:R-:W-:Y:S02]  /*3560*/  DFMA R82, R32, R72, R82 ;  /* 0x000000482052722b */ /* 0x000fe40000000052 */
[----:B------:R-:W-:-:S06]  /*3570*/  DFMA R84, R6, R62, R84 ;  /* 0x0000003e0654722b */ /* 0x000fcc0000000054 */
[----:B------:R-:W-:Y:S02]  /*3580*/  DFMA R82, R30, R70, R82 ;  /* 0x000000461e52722b */ /* 0x000fe40000000052 */
[----:B------:R-:W-:Y:S01]  /*3590*/  DFMA R84, R4, R60, R84 ;  /* 0x0000003c0454722b */ /* 0x000fe20000000054 */
[----:B-1----:R-:W-:-:S05]  /*35a0*/  ISETP.NE.AND P0, PT, R79, UR4, PT ;  /* 0x000000044f007c0c */ /* 0x002fca000bf05270 */
[----:B------:R-:W-:Y:S02]  /*35b0*/  DFMA R88, R28, R68, R82 ;  /* 0x000000441c58722b */ /* 0x000fe40000000052 */
[----:B------:R-:W-:-:S06]  /*35c0*/  DFMA R86, R2, R58, R84 ;  /* 0x0000003a0256722b */ /* 0x000fcc0000000054 */
[----:B------:R-:W-:Y:S05]  /*35d0*/  @!P0 EXIT ;  /* 0x000000000000894d */ /* 0x000fea0003800000 */
[----:B------:R-:W-:Y:S05]  /*35e0*/  BRA `(.L_x_17) ;  /* 0xfffffff800287947 */ /* 0x000fea000383ffff */
.L_x_11:
[----:B------:R-:W-:-:S14]  /*35f0*/  DSETP.GT.AND P0, PT, R64, 4000, PT ;  /* 0x40af40004000742a */ /* 0x000fdc0003f04000 */
[----:B------:R-:W-:Y:S05]  /*3600*/  @!P0 BRA `(.L_x_18) ;  /* 0x0000001800248947 */ /* 0x000fea0003800000 */
[----:B------:R-:W0:Y:S01]  /*3610*/  LDCU UR5, c[0x0][0x3a4] ;  /* 0x00007480ff0577ac */ /* 0x000e220008000800 */
[----:B------:R-:W-:Y:S02]  /*3620*/  IMAD.MOV.U32 R62, RZ, RZ, 0x0 ;  /* 0x00000000ff3e7424 */ /* 0x000fe400078e00ff */
[----:B------:R-:W-:Y:S01]  /*3630*/  IMAD.MOV.U32 R63, RZ, RZ, 0x3fd80000 ;  /* 0x3fd80000ff3f7424 */ /* 0x000fe200078e00ff */
[----:B------:R-:W2:Y:S01]  /*3640*/  LDCU UR4, c[0x0][0x3a8] ;  /* 0x00007500ff0477ac */ /* 0x000ea20008000800 */
[----:B------:R-:W-:Y:S01]  /*3650*/  IMAD.MOV R88, RZ, RZ, -R88 ;  /* 0x000000ffff587224 */ /* 0x000fe200078e0a58 */
[----:B0-----:R-:W1:Y:S01]  /*3660*/  MUFU.RSQ64H R59, UR5 ;  /* 0x00000005003b7d08 */ /* 0x001e620008001c00 */
[----:B------:R-:W-:Y:S02]  /*3670*/  UIADD3 UR5, UPT, UPT, UR5, -0x3500000, URZ ;  /* 0xfcb0000005057890 */ /* 0x000fe4000fffe0ff */
[----:B--2---:R-:W-:Y:S02]  /*3680*/  UIADD3 UR4, UPT, UPT, UR4, 0xc8, URZ ;  /* 0x000000c804047890 */ /* 0x004fe4000fffe0ff */
[----:B------:R-:W-:-:S02]  /*3690*/  UISETP.GE.U32.AND UP0, UPT, UR5, 0x7ca00000, UPT ;  /* 0x7ca000000500788c */ /* 0x000fc4000bf06070 */
[----:B------:R-:W-:Y:S02]  /*36a0*/  IMAD.U32 R58, RZ, RZ, UR5 ;  /* 0x00000005ff3a7e24 */ /* 0x000fe4000f8e00ff */
[----:B------:R-:W-:-:S04]  /*36b0*/  IMAD.U32 R89, RZ, RZ, UR4 ;  /* 0x00000004ff597e24 */ /* 0x000fc8000f8e00ff */
[----:B-1----:R-:W-:-:S08]  /*36c0*/  DMUL R60, R58, R58 ;  /* 0x0000003a3a3c7228 */ /* 0x002fd00000000000 */
[----:B------:R-:W-:-:S08]  /*36d0*/  DFMA R60, -R60, R64, 1 ;  /* 0x3ff000003c3c742b */ /* 0x000fd00000000140 */
[----:B------:R-:W-:Y:S02]  /*36e0*/  DFMA R62, R60, R62, 0.5 ;  /* 0x3fe000003c3e742b */ /* 0x000fe4000000003e */
[----:B------:R-:W-:-:S08]  /*36f0*/  DMUL R60, R58, R60 ;  /* 0x0000003c3a3c7228 */ /* 0x000fd00000000000 */
[----:B------:R-:W-:-:S08]  /*3700*/  DFMA R106, R62, R60, R58 ;  /* 0x0000003c3e6a722b */ /* 0x000fd0000000003a */
[----:B------:R-:W-:Y:S02]  /*3710*/  DMUL R58, R106, R64 ;  /* 0x000000406a3a7228 */ /* 0x000fe40000000000 */
[----:B------:R-:W-:Y:S02]  /*3720*/  VIADD R63, R107, 0xfff00000 ;  /* 0xfff000006b3f7836 */ /* 0x000fe40000000000 */
[----:B------:R-:W-:-:S04]  /*3730*/  IMAD.MOV.U32 R62, RZ, RZ, R106 ;  /* 0x000000ffff3e7224 */ /* 0x000fc800078e006a */
[----:B------:R-:W-:-:S08]  /*3740*/  DFMA R60, R58, -R58, R64 ;  /* 0x8000003a3a3c722b */ /* 0x000fd00000000040 */
[----:B------:R-:W-:Y:S01]  /*3750*/  DFMA R82, R60, R62, R58 ;  /* 0x0000003e3c52722b */ /* 0x000fe2000000003a */
[----:B------:R-:W-:Y:S10]  /*3760*/  BRA.U !UP0, `(.L_x_19) ;  /* 0x0000000108347547 */ /* 0x000ff4000b800000 */
[----:B------:R-:W0:Y:S01]  /*3770*/  LDCU.64 UR8, c[0x0][0x3a0] ;  /* 0x00007400ff0877ac */ /* 0x000e220008000a00 */
[----:B------:R-:W-:Y:S01]  /*3780*/  IMAD.MOV.U32 R104, RZ, RZ, R60 ;  /* 0x000000ffff687224 */ /* 0x000fe200078e003c */
[----:B------:R-:W-:Y:S01]  /*3790*/  MOV R102, 0x3820 ;  /* 0x0000382000667802 */ /* 0x000fe20000000f00 */
[----:B------:R-:W-:Y:S02]  /*37a0*/  IMAD.MOV.U32 R105, RZ, RZ, R61 ;  /* 0x000000ffff697224 */ /* 0x000fe400078e003d */
[----:B------:R-:W-:Y:S02]  /*37b0*/  IMAD.MOV.U32 R108, RZ, RZ, R58 ;  /* 0x000000ffff6c7224 */ /* 0x000fe400078e003a */
[----:B------:R-:W-:Y:S02]  /*37c0*/  IMAD.MOV.U32 R103, RZ, RZ, R59 ;  /* 0x000000ffff677224 */ /* 0x000fe400078e003b */
[----:B------:R-:W-:Y:S02]  /*37d0*/  IMAD.MOV.U32 R107, RZ, RZ, R63 ;  /* 0x000000ffff6b7224 */ /* 0x000fe400078e003f */
[----:B------:R-:W-:-:S02]  /*37e0*/  IMAD.U32 R86, RZ, RZ, UR5 ;  /* 0x00000005ff567e24 */ /* 0x000fc4000f8e00ff */
[----:B0-----:R-:W-:Y:S02]  /*37f0*/  IMAD.U32 R98, RZ, RZ, UR8 ;  /* 0x00000008ff627e24 */ /* 0x001fe4000f8e00ff */
[----:B------:R-:W-:-:S07]  /*3800*/  IMAD.U32 R87, RZ, RZ, UR9 ;  /* 0x00000009ff577e24 */ /* 0x000fce000f8e00ff */
[----:B-----5:R-:W-:Y:S05]  /*3810*/  CALL.REL.NOINC `($__internal_1_$__cuda_sm20_dsqrt_rn_f64_mediumpath_v1) ;  /* 0x0000002c00c07944 */ /* 0x020fea0003c00000 */
[----:B------:R-:W-:Y:S02]  /*3820*/  IMAD.MOV.U32 R82, RZ, RZ, R98 ;  /* 0x000000ffff527224 */ /* 0x000fe400078e0062 */
[----:B------:R-:W-:-:S07]  /*3830*/  IMAD.MOV.U32 R83, RZ, RZ, R99 ;  /* 0x000000ffff537224 */ /* 0x000fce00078e0063 */
.L_x_19:
[----:B------:R-:W-:Y:S01]  /*3840*/  IMAD.MOV.U32 R96, RZ, RZ, 0x2c916e0e ;  /* 0x2c916e0eff607424 */ /* 0x000fe200078e00ff */
[----:B------:R-:W-:Y:S01]  /*3850*/  CS2R R86, SRZ ;  /* 0x0000000000567805 */ /* 0x000fe2000001ff00 */
[----:B------:R-:W-:Y:S01]  /*3860*/  IMAD.MOV.U32 R94, RZ, RZ, RZ ;  /* 0x000000ffff5e7224 */ /* 0x000fe200078e00ff */
[----:B------:R-:W-:Y:S01]  /*3870*/  CS2R R92, SRZ ;  /* 0x00000000005c7805 */ /* 0x000fe2000001ff00 */
[----:B------:R-:W-:Y:S01]  /*3880*/  IMAD.MOV.U32 R90, RZ, RZ, RZ ;  /* 0x000000ffff5a7224 */ /* 0x000fe200078e00ff */
[----:B------:R-:W-:Y:S02]  /*3890*/  CS2R R80, SRZ ;  /* 0x0000000000507805 */ /* 0x000fe4000001ff00 */
[----:B------:R-:W-:Y:S02]  /*38a0*/  CS2R R78, SRZ ;  /* 0x00000000004e7805 */ /* 0x000fe4000001ff00 */
[----:B------:R-:W-:Y:S02]  /*38b0*/  CS2R R76, SRZ ;  /* 0x00000000004c7805 */ /* 0x000fe4000001ff00 */
[----:B------:R-:W-:-:S02]  /*38c0*/  CS2R R74, SRZ ;  /* 0x00000000004a7805 */ /* 0x000fc4000001ff00 */
[----:B------:R-:W-:Y:S02]  /*38d0*/  CS2R R72, SRZ ;  /* 0x0000000000487805 */ /* 0x000fe4000001ff00 */
[----:B------:R-:W-:Y:S02]  /*38e0*/  CS2R R84, SRZ ;  /* 0x0000000000547805 */ /* 0x000fe4000001ff00 */
[----:B------:R-:W-:Y:S02]  /*38f0*/  CS2R R70, SRZ ;  /* 0x0000000000467805 */ /* 0x000fe4000001ff00 */
[----:B------:R-:W-:Y:S02]  /*3900*/  CS2R R68, SRZ ;  /* 0x0000000000447805 */ /* 0x000fe4000001ff00 */
[----:B------:R-:W-:Y:S02]  /*3910*/  CS2R R66, SRZ ;  /* 0x0000000000427805 */ /* 0x000fe4000001ff00 */
[----:B------:R-:W-:-:S02]  /*3920*/  CS2R R64, SRZ ;  /* 0x0000000000407805 */ /* 0x000fc4000001ff00 */
[----:B------:R-:W-:Y:S01]  /*3930*/  CS2R R62, SRZ ;  /* 0x00000000003e7805 */ /* 0x000fe2000001ff00 */
[----:B------:R-:W0:Y:S01]  /*3940*/  LDCU.64 UR10, c[0x0][0x3a0] ;  /* 0x00007400ff0a77ac */ /* 0x000e220008000a00 */
[----:B------:R-:W1:Y:S01]  /*3950*/  LDCU UR12, c[0x0][0x3ac] ;  /* 0x00007580ff0c77ac */ /* 0x000e620008000800 */
[----:B------:R-:W-:-:S05]  /*3960*/  UMOV UR4, URZ ;  /* 0x000000ff00047c82 */ /* 0x000fca0008000000 */
.L_x_28:
[----:B------:R-:W-:Y:S01]  /*3970*/  UISETP.NE.AND UP0, UPT, UR4, 0x1, UPT ;  /* 0x000000010400788c */ /* 0x000fe2000bf05270 */
[----:B0-----:R-:W-:Y:S02]  /*3980*/  IMAD.MOV.U32 R60, RZ, RZ, R72 ;  /* 0x000000ffff3c7224 */ /* 0x001fe400078e0048 */
[----:B------:R-:W-:Y:S01]  /*3990*/  IMAD.MOV.U32 R61, RZ, RZ, R73 ;  /* 0x000000ffff3d7224 */ /* 0x000fe200078e0049 */
[----:B------:R-:W-:Y:S01]  /*39a0*/  UMOV UR4, URZ ;  /* 0x000000ff00047c82 */ /* 0x000fe20008000000 */
        /* <DEDUP_REMOVED lines=21> */
[----:B------:R-:W-:-:S02]  /*3b00*/  VIADD R89, R89, 0xffffffff ;  /* 0xffffffff59597836 */ /* 0x000fc40000000000 */
[----:B------:R-:W-:Y:S02]  /*3b10*/  IMAD.MOV.U32 R70, RZ, RZ, R84 ;  /* 0x000000ffff467224 */ /* 0x000fe400078e0054 */
[----:B------:R-:W-:Y:S02]  /*3b20*/  IMAD.MOV.U32 R71, RZ, RZ, R85 ;  /* 0x000000ffff477224 */ /* 0x000fe400078e0055 */
[----:B------:R-:W-:Y:S02]  /*3b30*/  IMAD.MOV.U32 R80, RZ, RZ, R92 ;  /* 0x000000ffff507224 */ /* 0x000fe400078e005c */
[----:B------:R-:W-:Y:S01]  /*3b40*/  IMAD.MOV.U32 R81, RZ, RZ, R93 ;  /* 0x000000ffff517224 */ /* 0x000fe200078e005d */
[----:B------:R-:W-:Y:S06]  /*3b50*/  BRA.U !UP0, `(.L_x_20) ;  /* 0x0000000d08b47547 */ /* 0x000fec000b800000 */
[----:B------:R-:W-:Y:S01]  /*3b60*/  SHF.R.U32.HI R84, RZ, 0x2, R57 ;  /* 0x00000002ff547819 */ /* 0x000fe20000011639 */
[----:B------:R-:W-:Y:S01]  /*3b70*/  VIADD R95, R96, 0x161f14 ;  /* 0x00161f14605f7836 */ /* 0x000fe20000000000 */
[----:B------:R-:W-:Y:S01]  /*3b80*/  SHF.R.U32.HI R86, RZ, 0x2, R55 ;  /* 0x00000002ff567819 */ /* 0x000fe20000011637 */
[----:B------:R-:W-:Y:S01]  /*3b90*/  IMAD.MOV.U32 R97, RZ, RZ, 0x3cb00000 ;  /* 0x3cb00000ff617424 */ /* 0x000fe200078e00ff */
[----:B------:R-:W-:Y:S01]  /*3ba0*/  LOP3.LUT R84, R84, R57, RZ, 0x3c, !PT ;  /* 0x0000003954547212 */ /* 0x000fe200078e3cff */
[----:B------:R-:W-:Y:S01]  /*3bb0*/  IMAD.SHL.U32 R57, R54, 0x10, RZ ;  /* 0x0000001036397824 */ /* 0x000fe200078e00ff */
[----:B------:R-:W-:Y:S01]  /*3bc0*/  LOP3.LUT R86, R86, R55, RZ, 0x3c, !PT ;  /* 0x0000003756567212 */ /* 0x000fe200078e3cff */
[----:B------:R-:W-:Y:S02]  /*3bd0*/  BSSY.RECONVERGENT B0, `(.L_x_21) ;  /* 0x0000082000007945 */ /* 0x000fe40003800200 */
[----:B------:R-:W-:-:S05]  /*3be0*/  IMAD.SHL.U32 R85, R84, 0x2, RZ ;  /* 0x0000000254557824 */ /* 0x000fca00078e00ff */
[----:B------:R-:W-:Y:S01]  /*3bf0*/  LOP3.LUT R57, R84, R85, R57, 0x96, !PT ;  /* 0x0000005554397212 */ /* 0x000fe200078e9639 */
[----:B------:R-:W-:-:S03]  /*3c00*/  IMAD.SHL.U32 R84, R86, 0x2, RZ ;  /* 0x0000000256547824 */ /* 0x000fc600078e00ff */
[----:B------:R-:W-:-:S05]  /*3c10*/  LOP3.LUT R55, R57, R54, RZ, 0x3c, !PT ;  /* 0x0000003639377212 */ /* 0x000fca00078e3cff */
[----:B------:R-:W-:-:S05]  /*3c20*/  IMAD.SHL.U32 R57, R55, 0x10, RZ ;  /* 0x0000001037397824 */ /* 0x000fca00078e00ff */
[----:B------:R-:W-:Y:S02]  /*3c30*/  LOP3.LUT R84, R86, R84, R57, 0x96, !PT ;  /* 0x0000005456547212 */ /* 0x000fe400078e9639 */
[----:B------:R-:W-:Y:S02]  /*3c40*/  SHF.R.U32.HI R57, RZ, 0x2, R56 ;  /* 0x00000002ff397819 */ /* 0x000fe40000011638 */
[----:B------:R-:W-:Y:S02]  /*3c50*/  LOP3.LUT R93, R84, R55, RZ, 0x3c, !PT ;  /* 0x00000037545d7212 */ /* 0x000fe400078e3cff */
[----:B------:R-:W-:-:S03]  /*3c60*/  LOP3.LUT R84, R57, R56, RZ, 0x3c, !PT ;  /* 0x0000003839547212 */ /* 0x000fc600078e3cff */
[----:B------:R-:W-:Y:S02]  /*3c70*/  IMAD.IADD R85, R96, 0x1, R93 ;  /* 0x0000000160557824 */ /* 0x000fe400078e025d */
[----:B------:R-:W-:Y:S02]  /*3c80*/  IMAD.SHL.U32 R86, R84, 0x2, RZ ;  /* 0x0000000254567824 */ /* 0x000fe400078e00ff */
[----:B------:R-:W-:Y:S02]  /*3c90*/  VIADD R56, R85, 0xb0f8a ;  /* 0x000b0f8a55387836 */ /* 0x000fe40000000000 */
[----:B------:R-:W-:Y:S02]  /*3ca0*/  IMAD.IADD R85, R96, 0x1, R55 ;  /* 0x0000000160557824 */ /* 0x000fe400078e0237 */
[----:B------:R-:W-:Y:S02]  /*3cb0*/  IMAD.SHL.U32 R87, R93, 0x10, RZ ;  /* 0x000000105d577824 */ /* 0x000fe400078e00ff */
[----:B------:R-:W-:-:S03]  /*3cc0*/  IMAD.WIDE.U32 R56, R56, 0x200000, RZ ;  /* 0x0020000038387825 */ /* 0x000fc600078e00ff */
[----:B------:R-:W-:Y:S01]  /*3cd0*/  LOP3.LUT R86, R84, R86, R87, 0x96, !PT ;  /* 0x0000005654567212 */ /* 0x000fe200078e9657 */
[----:B------:R-:W-:Y:S01]  /*3ce0*/  VIADD R85, R85, 0x587c5 ;  /* 0x000587c555557836 */ /* 0x000fe20000000000 */
[----:B------:R-:W-:-:S04]  /*3cf0*/  SHF.R.U32.HI R87, RZ, 0x2, R0 ;  /* 0x00000002ff577819 */ /* 0x000fc80000011600 */
[----:B------:R-:W-:Y:S01]  /*3d00*/  LOP3.LUT R84, R56, R85, RZ, 0x3c, !PT ;  /* 0x0000005538547212 */ /* 0x000fe200078e3cff */
[----:B------:R-:W-:Y:S01]  /*3d10*/  IMAD.MOV.U32 R85, RZ, RZ, R57 ;  /* 0x000000ffff557224 */ /* 0x000fe200078e0039 */
[----:B------:R-:W-:Y:S02]  /*3d20*/  LOP3.LUT R87, R87, R0, RZ, 0x3c, !PT ;  /* 0x0000000057577212 */ /* 0x000fe400078e3cff */
[----:B------:R-:W-:Y:S01]  /*3d30*/  LOP3.LUT R0, R86, R93, RZ, 0x3c, !PT ;  /* 0x0000005d56007212 */ /* 0x000fe200078e3cff */
[----:B------:R-:W2:Y:S02]  /*3d40*/  I2F.F64.U64 R104, R84 ;  /* 0x0000005400687312 */ /* 0x000ea40000301800 */
[----:B------:R-:W-:Y:S02]  /*3d50*/  IMAD.SHL.U32 R57, R87, 0x2, RZ ;  /* 0x0000000257397824 */ /* 0x000fe400078e00ff */
[----:B------:R-:W-:-:S05]  /*3d60*/  IMAD.SHL.U32 R56, R0, 0x10, RZ ;  /* 0x0000001000387824 */ /* 0x000fca00078e00ff */
[----:B------:R-:W-:Y:S01]  /*3d70*/  LOP3.LUT R87, R87, R57, R56, 0x96, !PT ;  /* 0x0000003957577212 */ /* 0x000fe200078e9638 */
[----:B------:R-:W-:Y:S02]  /*3d80*/  IMAD.MOV.U32 R56, RZ, RZ, 0x0 ;  /* 0x00000000ff387424 */ /* 0x000fe400078e00ff */
[----:B------:R-:W-:Y:S01]  /*3d90*/  IMAD.MOV.U32 R57, RZ, RZ, 0x3ca00000 ;  /* 0x3ca00000ff397424 */ /* 0x000fe200078e00ff */
[----:B------:R-:W-:Y:S02]  /*3da0*/  LOP3.LUT R92, R87, R0, RZ, 0x3c, !PT ;  /* 0x00000000575c7212 */ /* 0x000fe400078e3cff */
[----:B------:R-:W-:Y:S01]  /*3db0*/  IADD3 R87, PT, PT, R96, 0x10974f, R0 ;  /* 0x0010974f60577810 */ /* 0x000fe20007ffe000 */
[----:B------:R-:W-:Y:S02]  /*3dc0*/  IMAD.MOV.U32 R96, RZ, RZ, 0x0 ;  /* 0x00000000ff607424 */ /* 0x000fe400078e00ff */
[----:B--2---:R-:W-:Y:S01]  /*3dd0*/  DFMA R104, R104, R56, 5.5511151231257827021e-17 ;  /* 0x3c9000006868742b */ /* 0x004fe20000000038 */
[----:B------:R-:W-:-:S04]  /*3de0*/  IMAD.IADD R56, R92, 0x1, R95 ;  /* 0x000000015c387824 */ /* 0x000fc800078e025f */
[----:B------:R-:W-:-:S05]  /*3df0*/  IMAD.WIDE.U32 R56, R56, 0x200000, RZ ;  /* 0x0020000038387825 */ /* 0x000fca00078e00ff */
[----:B------:R-:W-:Y:S01]  /*3e00*/  ISETP.GT.AND P1, PT, R105, 0xfffff, PT ;  /* 0x000fffff6900780c */ /* 0x000fe20003f24270 */
[----:B------:R-:W-:Y:S01]  /*3e10*/  IMAD.MOV.U32 R85, RZ, RZ, R57 ;  /* 0x000000ffff557224 */ /* 0x000fe200078e0039 */
[----:B------:R-:W-:Y:S01]  /*3e20*/  LOP3.LUT R84, R56, R87, RZ, 0x3c, !PT ;  /* 0x0000005738547212 */ /* 0x000fe200078e3cff */
[--C-:B------:R-:W-:Y:S02]  /*3e30*/  IMAD.MOV.U32 R86, RZ, RZ, R104.reuse ;  /* 0x000000ffff567224 */ /* 0x100fe400078e0068 */
[----:B------:R-:W-:Y:S01]  /*3e40*/  IMAD.MOV.U32 R87, RZ, RZ, R105 ;  /* 0x000000ffff577224 */ /* 0x000fe200078e0069 */
[----:B------:R-:W2:Y:S01]  /*3e50*/  I2F.F64.U64 R56, R84 ;  /* 0x0000005400387312 */ /* 0x000ea20000301800 */
[----:B------:R-:W-:-:S06]  /*3e60*/  IMAD.MOV.U32 R102, RZ, RZ, R104 ;  /* 0x000000ffff667224 */ /* 0x000fcc00078e0068 */
[----:B------:R-:W-:Y:S01]  /*3e70*/  @!P1 DMUL R86, R104, 1.80143985094819840000e+16 ;  /* 0x4350000068569828 */ /* 0x000fe20000000000 */
[----:B------:R-:W-:Y:S02]  /*3e80*/  IMAD.MOV.U32 R104, RZ, RZ, -0x3ff ;  /* 0xfffffc01ff687424 */ /* 0x000fe400078e00ff */
[----:B------:R-:W-:Y:S01]  /*3e90*/  @!P1 IMAD.MOV.U32 R104, RZ, RZ, -0x435 ;  /* 0xfffffbcbff689424 */ /* 0x000fe200078e00ff */
[----:B--2---:R-:W-:-:S06]  /*3ea0*/  DFMA R56, R56, R96, 1.1102230246251565404e-16 ;  /* 0x3ca000003838742b */ /* 0x004fcc0000000060 */
[----:B------:R-:W-:Y:S02]  /*3eb0*/  @!P1 IMAD.MOV.U32 R105, RZ, RZ, R87 ;  /* 0x000000ffff699224 */ /* 0x000fe400078e0057 */
[----:B------:R-:W-:Y:S02]  /*3ec0*/  @!P1 IMAD.MOV.U32 R102, RZ, RZ, R86 ;  /* 0x000000ffff669224 */ /* 0x000fe400078e0056 */
[----:B------:R-:W-:Y:S01]  /*3ed0*/  VIADD R98, R105, 0xffffffff ;  /* 0xffffffff69627836 */ /* 0x000fe20000000000 */
[----:B------:R-:W-:-:S04]  /*3ee0*/  DMUL R96, RZ, R56 ;  /* 0x00000038ff607228 */ /* 0x000fc80000000000 */
[----:B------:R-:W-:Y:S01]  /*3ef0*/  ISETP.GE.U32.AND P2, PT, R98, 0x7fefffff, PT ;  /* 0x7fefffff6200780c */ /* 0x000fe20003f46070 */
[----:B------:R-:W-:-:S05]  /*3f00*/  IMAD.SHL.U32 R98, R57, 0x2, RZ ;  /* 0x0000000239627824 */ /* 0x000fca00078e00ff */
[----:B------:R-:W-:-:S04]  /*3f10*/  ISETP.GT.U32.AND P0, PT, R98, -0x79800000, PT ;  /* 0x868000006200780c */ /* 0x000fc80003f04070 */
[----:B------:R-:W-:Y:S02]  /*3f20*/  FSEL R85, R97, R57, P0 ;  /* 0x0000003961557208 */ /* 0x000fe40000000000 */
[----:B------:R-:W-:Y:S01]  /*3f30*/  FSEL R96, R96, R56, P0 ;  /* 0x0000003860607208 */ /* 0x000fe20000000000 */
[----:B------:R-:W-:Y:S01]  /*3f40*/  @P2 IMAD.MOV.U32 R56, RZ, RZ, 0x0 ;  /* 0x00000000ff382424 */ /* 0x000fe200078e00ff */
[----:B------:R-:W-:Y:S01]  /*3f50*/  @P2 LOP3.LUT P0, RZ, R87, 0x7fffffff, RZ, 0xc0, !PT ;  /* 0x7fffffff57ff2812 */ /* 0x000fe2000780c0ff */
[----:B------:R-:W-:Y:S02]  /*3f60*/  VIADD R97, R85, 0x100000 ;  /* 0x0010000055617836 */ /* 0x000fe40000000000 */
[----:B------:R-:W-:Y:S02]  /*3f70*/  @P2 IMAD.MOV.U32 R57, RZ, RZ, 0x7ff00000 ;  /* 0x7ff00000ff392424 */ /* 0x000fe400078e00ff */
[----:B------:R-:W2:Y:S01]  /*3f80*/  FRND.F64 R100, R96 ;  /* 0x0000006000647313 */ /* 0x000ea20000301800 */
[----:B------:R-:W-:-:S03]  /*3f90*/  IMAD.MOV.U32 R84, RZ, RZ, R96 ;  /* 0x000000ffff547224 */ /* 0x000fc600078e0060 */
[----:B------:R-:W-:-:S10]  /*3fa0*/  @P2 DFMA R56, R86, R56, +INF ;  /* 0x7ff000005638242b */ /* 0x000fd40000000038 */
[----:B------:R-:W-:Y:S02]  /*3fb0*/  @P2 FSEL R98, R56, RZ, P0 ;  /* 0x000000ff38622208 */ /* 0x000fe40000000000 */
[----:B------:R-:W-:Y:S01]  /*3fc0*/  @P2 FSEL R99, R57, -QNAN , P0 ;  /* 0xfff0000039632808 */ /* 0x000fe20000000000 */
[----:B--2---:R-:W-:Y:S01]  /*3fd0*/  DFMA R56, R100, -0.5, R84 ;  /* 0xbfe000006438782b */ /* 0x004fe20000000054 */
[----:B------:R-:W-:Y:S10]  /*3fe0*/  @P2 BRA `(.L_x_22) ;  /* 0x0000000400002947 */ /* 0x000ff40003800000 */
[----:B------:R-:W-:Y:S01]  /*3ff0*/  LOP3.LUT R86, R105, 0xfffff, RZ, 0xc0, !PT ;  /* 0x000fffff69567812 */ /* 0x000fe200078ec0ff */
[----:B------:R-:W-:Y:S01]  /*4000*/  IMAD.MOV.U32 R98, RZ, RZ, RZ ;  /* 0x000000ffff627224 */ /* 0x000fe200078e00ff */
[----:B------:R-:W-:Y:S01]  /*4010*/  UMOV UR4, 0x3ae80f1e ;  /* 0x3ae80f1e00047882 */ /* 0x000fe20000000000 */
[----:B------:R-:W-:Y:S01]  /*4020*/  IMAD.MOV.U32 R108, RZ, RZ, -0x748574fc ;  /* 0x8b7a8b04ff6c7424 */ /* 0x000fe200078e00ff */
[----:B------:R-:W-:Y:S01]  /*4030*/  LOP3.LUT R87, R86, 0x3ff00000, RZ, 0xfc, !PT ;  /* 0x3ff0000056577812 */ /* 0x000fe200078efcff */
[----:B------:R-:W-:Y:S01]  /*4040*/  IMAD.MOV.U32 R86, RZ, RZ, R102 ;  /* 0x000000ffff567224 */ /* 0x000fe200078e0066 */
[----:B------:R-:W-:Y:S01]  /*4050*/  UMOV UR5, 0x3eb1380b ;  /* 0x3eb1380b00057882 */ /* 0x000fe20000000000 */
[----:B------:R-:W-:Y:S01]  /*4060*/  IMAD.MOV.U32 R109, RZ, RZ, 0x3ed0ee25 ;  /* 0x3ed0ee25ff6d7424 */ /* 0x000fe200078e00ff */
[----:B------:R-:W-:Y:S01]  /*4070*/  ISETP.GE.U32.AND P0, PT, R87, 0x3ff6a09f, PT ;  /* 0x3ff6a09f5700780c */ /* 0x000fe20003f06070 */
[----:B------:R-:W-:Y:S01]  /*4080*/  IMAD.MOV.U32 R111, RZ, RZ, 0x43300000 ;  /* 0x43300000ff6f7424 */ /* 0x000fe200078e00ff */
[----:B------:R-:W-:Y:S01]  /*4090*/  LEA.HI R110, R105, R104, RZ, 0xc ;  /* 0x00000068696e7211 */ /* 0x000fe200078f60ff */
[----:B------:R-:W-:Y:S01]  /*40a0*/  UMOV UR8, 0x80000000 ;  /* 0x8000000000087882 */ /* 0x000fe20000000000 */
[----:B------:R-:W-:-:S09]  /*40b0*/  UMOV UR9, 0x43300000 ;  /* 0x4330000000097882 */ /* 0x000fd20000000000 */
[----:B------:R-:W-:Y:S02]  /*40c0*/  @P0 VIADD R99, R87, 0xfff00000 ;  /* 0xfff0000057630836 */ /* 0x000fe40000000000 */
[----:B------:R-:W-:Y:S02]  /*40d0*/  @P0 VIADD R110, R110, 0x1 ;  /* 0x000000016e6e0836 */ /* 0x000fe40000000000 */
[----:B------:R-:W-:-:S03]  /*40e0*/  @P0 IMAD.MOV.U32 R87, RZ, RZ, R99 ;  /* 0x000000ffff570224 */ /* 0x000fc600078e0063 */
[----:B------:R-:W-:-:S03]  /*40f0*/  LOP3.LUT R110, R110, 0x80000000, RZ, 0x3c, !PT ;  /* 0x800000006e6e7812 */ /* 0x000fc600078e3cff */
[C---:B------:R-:W-:Y:S02]  /*4100*/  DADD R106, R86.reuse, 1 ;  /* 0x3ff00000566a7429 */ /* 0x040fe40000000000 */
[----:B------:R-:W-:-:S04]  /*4110*/  DADD R86, R86, -1 ;  /* 0xbff0000056567429 */ /* 0x000fc80000000000 */
[----:B------:R-:W2:Y:S02]  /*4120*/  MUFU.RCP64H R99, R107 ;  /* 0x0000006b00637308 */ /* 0x000ea40000001800 */
[----:B--2---:R-:W-:-:S08]  /*4130*/  DFMA R100, -R106, R98, 1 ;  /* 0x3ff000006a64742b */ /* 0x004fd00000000162 */
[----:B------:R-:W-:-:S08]  /*4140*/  DFMA R100, R100, R100, R100 ;  /* 0x000000646464722b */ /* 0x000fd00000000064 */
[----:B------:R-:W-:-:S08]  /*4150*/  DFMA R98, R98, R100, R98 ;  /* 0x000000646262722b */ /* 0x000fd00000000062 */
[----:B------:R-:W-:-:S08]  /*4160*/  DMUL R100, R86, R98 ;  /* 0x0000006256647228 */ /* 0x000fd00000000000 */
[----:B------:R-:W-:-:S08]  /*4170*/  DFMA R100, R86, R98, R100 ;  /* 0x000000625664722b */ /* 0x000fd00000000064 */
[----:B------:R-:W-:Y:S02]  /*4180*/  DMUL R102, R100, R100 ;  /* 0x0000006464667228 */ /* 0x000fe40000000000 */
[----:B------:R-:W-:-:S06]  /*4190*/  DADD R104, R86, -R100 ;  /* 0x0000000056687229 */ /* 0x000fcc0000000864 */
[----:B------:R-:W-:Y:S01]  /*41a0*/  DFMA R106, R102, UR4, R108 ;  /* 0x00000004666a7c2b */ /* 0x000fe2000800006c */
[----:B------:R-:W-:Y:S01]  /*41b0*/  UMOV UR4, 0x9f02676f ;  /* 0x9f02676f00047882 */ /* 0x000fe20000000000 */
[----:B------:R-:W-:Y:S01]  /*41c0*/  UMOV UR5, 0x3ef3b266 ;  /* 0x3ef3b26600057882 */ /* 0x000fe20000000000 */
[----:B------:R-:W-:Y:S02]  /*41d0*/  DADD R108, R104, R104 ;  /* 0x00000000686c7229 */ /* 0x000fe40000000068 */
[----:B------:R-:W-:Y:S01]  /*41e0*/  DADD R104, R110, -UR8 ;  /* 0x800000086e687e29 */ /* 0x000fe20008000000 */
[----:B------:R-:W-:Y:S01]  /*41f0*/  UMOV UR8, 0xfefa39ef ;  /* 0xfefa39ef00087882 */ /* 0x000fe20000000000 */
[----:B------:R-:W-:Y:S01]  /*4200*/  UMOV UR9, 0x3fe62e42 ;  /* 0x3fe62e4200097882 */ /* 0x000fe20000000000 */
[----:B------:R-:W-:Y:S01]  /*4210*/  DFMA R106, R102, R106, UR4 ;  /* 0x00000004666a7e2b */ /* 0x000fe2000800006a */
[----:B------:R-:W-:Y:S01]  /*4220*/  UMOV UR4, 0xa9ab0956 ;  /* 0xa9ab095600047882 */ /* 0x000fe20000000000 */
[----:B------:R-:W-:Y:S01]  /*4230*/  UMOV UR5, 0x3f1745cb ;  /* 0x3f1745cb00057882 */ /* 0x000fe20000000000 */
[----:B------:R-:W-:-:S02]  /*4240*/  DFMA R110, R86, -R100, R108 ;  /* 0x80000064566e722b */ /* 0x000fc4000000006c */
[----:B------:R-:W-:-:S03]  /*4250*/  DFMA R86, R104, UR8, R100 ;  /* 0x0000000868567c2b */ /* 0x000fc60008000064 */
[----:B------:R-:W-:Y:S01]  /*4260*/  DFMA R106, R102, R106, UR4 ;  /* 0x00000004666a7e2b */ /* 0x000fe2000800006a */
[----:B------:R-:W-:Y:S01]  /*4270*/  UMOV UR4, 0x2d1b5154 ;  /* 0x2d1b515400047882 */ /* 0x000fe20000000000 */
[----:B------:R-:W-:Y:S01]  /*4280*/  UMOV UR5, 0x3f3c71c7 ;  /* 0x3f3c71c700057882 */ /* 0x000fe20000000000 */
[----:B------:R-:W-:-:S05]  /*4290*/  DMUL R110, R98, R110 ;  /* 0x0000006e626e7228 */ /* 0x000fca0000000000 */
[----:B------:R-:W-:Y:S01]  /*42a0*/  DFMA R106, R102, R106, UR4 ;  /* 0x00000004666a7e2b */ /* 0x000fe2000800006a */
[----:B------:R-:W-:Y:S01]  /*42b0*/  UMOV UR4, 0x923be72d ;  /* 0x923be72d00047882 */ /* 0x000fe20000000000 */
[----:B------:R-:W-:-:S06]  /*42c0*/  UMOV UR5, 0x3f624924 ;  /* 0x3f62492400057882 */ /* 0x000fcc0000000000 */
        /* <DEDUP_REMOVED lines=8> */
[----:B------:R-:W-:Y:S02]  /*4350*/  UMOV UR5, 0x3fe62e42 ;  /* 0x3fe62e4200057882 */ /* 0x000fe40000000000 */
[----:B------:R-:W-:Y:S01]  /*4360*/  DFMA R106, R104, -UR4, R86 ;  /* 0x80000004686a7c2b */ /* 0x000fe20008000056 */
[----:B------:R-:W-:Y:S01]  /*4370*/  UMOV UR4, 0x3b39803f ;  /* 0x3b39803f00047882 */ /* 0x000fe20000000000 */
[----:B------:R-:W-:Y:S02]  /*4380*/  UMOV UR5, 0x3c7abc9e ;  /* 0x3c7abc9e00057882 */ /* 0x000fe40000000000 */
[----:B------:R-:W-:-:S04]  /*4390*/  DMUL R108, R102, R108 ;  /* 0x0000006c666c7228 */ /* 0x000fc80000000000 */
[----:B------:R-:W-:-:S04]  /*43a0*/  DADD R106, -R100, R106 ;  /* 0x00000000646a7229 */ /* 0x000fc8000000016a */
[----:B------:R-:W-:-:S08]  /*43b0*/  DFMA R108, R100, R108, R110 ;  /* 0x0000006c646c722b */ /* 0x000fd0000000006e */
[----:B------:R-:W-:-:S08]  /*43c0*/  DADD R106, R108, -R106 ;  /* 0x000000006c6a7229 */ /* 0x000fd0000000086a */
[----:B------:R-:W-:-:S08]  /*43d0*/  DFMA R106, R104, UR4, R106 ;  /* 0x00000004686a7c2b */ /* 0x000fd0000800006a */
[----:B------:R-:W-:-:S11]  /*43e0*/  DADD R98, R86, R106 ;  /* 0x0000000056627229 */ /* 0x000fd6000000006a */
.L_x_22:
[----:B01----:R-:W-:Y:S05]  /*43f0*/  BSYNC.RECONVERGENT B0 ;  /* 0x0000000000007941 */ /* 0x003fea0003800200 */
.L_x_21:
[----:B------:R-:W-:Y:S01]  /*4400*/  UMOV UR4, 0x33145c07 ;  /* 0x33145c0700047882 */ /* 0x000fe20000000000 */
[----:B------:R-:W-:Y:S01]  /*4410*/  UMOV UR5, 0x3ca1a626 ;  /* 0x3ca1a62600057882 */ /* 0x000fe20000000000 */
[----:B------:R-:W-:Y:S01]  /*4420*/  IMAD.MOV.U32 R104, RZ, RZ, 0x2cb0d246 ;  /* 0x2cb0d246ff687424 */ /* 0x000fe200078e00ff */
[C---:B------:R-:W-:Y:S01]  /*4430*/  DMUL R100, R56.reuse, UR4 ;  /* 0x0000000438647c28 */ /* 0x040fe20008000000 */
[----:B------:R-:W-:Y:S01]  /*4440*/  UMOV UR4, 0x54442d18 ;  /* 0x54442d1800047882 */ /* 0x000fe20000000000 */
[----:B------:R-:W-:Y:S01]  /*4450*/  UMOV UR5, 0x400921fb ;  /* 0x400921fb00057882 */ /* 0x000fe20000000000 */
[----:B------:R-:W-:Y:S01]  /*4460*/  IMAD.MOV.U32 R105, RZ, RZ, 0x3e5ae5f1 ;  /* 0x3e5ae5f1ff697424 */ /* 0x000fe200078e00ff */
[----:B------:R-:W-:Y:S01]  /*4470*/  UMOV UR8, 0xf9785eba ;  /* 0xf9785eba00087882 */ /* 0x000fe20000000000 */
[----:B------:R-:W-:Y:S01]  /*4480*/  IMAD.MOV.U32 R86, RZ, RZ, -0x3e107ad8 ;  /* 0xc1ef8528ff567424 */ /* 0x000fe200078e00ff */
[----:B------:R-:W-:Y:S01]  /*4490*/  UMOV UR9, 0x3de5db65 ;  /* 0x3de5db6500097882 */ /* 0x000fe20000000000 */
[----:B------:R-:W-:Y:S01]  /*44a0*/  IMAD.MOV.U32 R87, RZ, RZ, 0x3e21eea7 ;  /* 0x3e21eea7ff577424 */ /* 0x000fe200078e00ff */
[----:B------:R-:W-:Y:S01]  /*44b0*/  DFMA R100, R56, UR4, R100 ;  /* 0x0000000438647c2b */ /* 0x000fe20008000064 */
[----:B------:R-:W-:Y:S01]  /*44c0*/  UMOV UR4, 0x20fd8164 ;  /* 0x20fd816400047882 */ /* 0x000fe20000000000 */
[----:B------:R-:W-:Y:S01]  /*44d0*/  DMUL R56, R98, -2 ;  /* 0xc000000062387828 */ /* 0x000fe20000000000 */
[----:B------:R-:W-:Y:S01]  /*44e0*/  UMOV UR5, 0x3da8ff83 ;  /* 0x3da8ff8300057882 */ /* 0x000fe20000000000 */
[----:B------:R-:W-:Y:S01]  /*44f0*/  IMAD.MOV.U32 R110, RZ, RZ, 0x0 ;  /* 0x00000000ff6e7424 */ /* 0x000fe200078e00ff */
[----:B------:R-:W0:Y:S01]  /*4500*/  F2I.S64.F64 R96, R96 ;  /* 0x0000006000607311 */ /* 0x000e220000301900 */
[----:B------:R-:W-:Y:S01]  /*4510*/  IMAD.MOV.U32 R111, RZ, RZ, 0x3fd80000 ;  /* 0x3fd80000ff6f7424 */ /* 0x000fe200078e00ff */
[----:B------:R-:W-:Y:S01]  /*4520*/  BSSY.RECONVERGENT B0, `(.L_x_23) ;  /* 0x0000043000007945 */ /* 0x000fe20003800200 */
[----:B------:R-:W-:-:S08]  /*4530*/  DMUL R102, R100, R100 ;  /* 0x0000006464667228 */ /* 0x000fd00000000000 */
[C---:B------:R-:W-:Y:S01]  /*4540*/  DFMA R104, R102.reuse, UR8, -R104 ;  /* 0x0000000866687c2b */ /* 0x040fe20008000868 */
[----:B------:R-:W-:Y:S01]  /*4550*/  UMOV UR8, 0x69ace392 ;  /* 0x69ace39200087882 */ /* 0x000fe20000000000 */
[C---:B------:R-:W-:Y:S01]  /*4560*/  DFMA R98, R102.reuse, -UR4, R86 ;  /* 0x8000000466627c2b */ /* 0x040fe20008000056 */
[----:B------:R-:W-:Y:S01]  /*4570*/  UMOV UR9, 0x3ec71de3 ;  /* 0x3ec71de300097882 */ /* 0x000fe20000000000 */
[----:B------:R-:W1:Y:S01]  /*4580*/  MUFU.RSQ64H R87, R57 ;  /* 0x0000003900577308 */ /* 0x000e620000001c00 */
[----:B------:R-:W-:Y:S01]  /*4590*/  UMOV UR4, 0x8e06e6d9 ;  /* 0x8e06e6d900047882 */ /* 0x000fe20000000000 */
[----:B------:R-:W-:Y:S01]  /*45a0*/  UMOV UR5, 0x3e927e4f ;  /* 0x3e927e4f00057882 */ /* 0x000fe20000000000 */
[----:B------:R-:W-:Y:S01]  /*45b0*/  VIADD R86, R57, 0xfcb00000 ;  /* 0xfcb0000039567836 */ /* 0x000fe20000000000 */
[C---:B------:R-:W-:Y:S01]  /*45c0*/  DFMA R104, R102.reuse, R104, UR8 ;  /* 0x0000000866687e2b */ /* 0x040fe20008000068 */
[----:B------:R-:W-:Y:S01]  /*45d0*/  UMOV UR8, 0x19db62a1 ;  /* 0x19db62a100087882 */ /* 0x000fe20000000000 */
[----:B------:R-:W-:Y:S01]  /*45e0*/  DFMA R98, R102, R98, -UR4 ;  /* 0x8000000466627e2b */ /* 0x000fe20008000062 */
[----:B------:R-:W-:Y:S01]  /*45f0*/  UMOV UR9, 0x3f2a01a0 ;  /* 0x3f2a01a000097882 */ /* 0x000fe20000000000 */
[----:B------:R-:W-:Y:S01]  /*4600*/  UMOV UR4, 0x19ddbce9 ;  /* 0x19ddbce900047882 */ /* 0x000fe20000000000 */
[----:B------:R-:W-:Y:S01]  /*4610*/  UMOV UR5, 0x3efa01a0 ;  /* 0x3efa01a000057882 */ /* 0x000fe20000000000 */
[----:B0-----:R-:W-:-:S02]  /*4620*/  LOP3.LUT P1, RZ, R96, 0x2, RZ, 0xc0, !PT ;  /* 0x0000000260ff7812 */ /* 0x001fc4000782c0ff */
[C---:B------:R-:W-:Y:S01]  /*4630*/  DFMA R104, R102.reuse, R104, -UR8 ;  /* 0x8000000866687e2b */ /* 0x040fe20008000068 */
[----:B------:R-:W-:Y:S01]  /*4640*/  UMOV UR8, 0x11110818 ;  /* 0x1111081800087882 */ /* 0x000fe20000000000 */
[----:B------:R-:W-:Y:S01]  /*4650*/  DFMA R98, R102, R98, UR4 ;  /* 0x0000000466627e2b */ /* 0x000fe20008000062 */
[----:B------:R-:W-:Y:S01]  /*4660*/  UMOV UR9, 0x3f811111 ;  /* 0x3f81111100097882 */ /* 0x000fe20000000000 */
[----:B------:R-:W-:Y:S01]  /*4670*/  UMOV UR4, 0x16c15d47 ;  /* 0x16c15d4700047882 */ /* 0x000fe20000000000 */
[----:B-1----:R-:W-:Y:S01]  /*4680*/  DMUL R106, R86, R86 ;  /* 0x00000056566a7228 */ /* 0x002fe20000000000 */
[----:B------:R-:W-:Y:S02]  /*4690*/  UMOV UR5, 0x3f56c16c ;  /* 0x3f56c16c00057882 */ /* 0x000fe40000000000 */
[C---:B------:R-:W-:Y:S01]  /*46a0*/  DFMA R104, R102.reuse, R104, UR8 ;  /* 0x0000000866687e2b */ /* 0x040fe20008000068 */
[----:B------:R-:W-:Y:S01]  /*46b0*/  UMOV UR8, 0x55555554 ;  /* 0x5555555400087882 */ /* 0x000fe20000000000 */
[----:B------:R-:W-:Y:S01]  /*46c0*/  DFMA R108, R102, R98, -UR4 ;  /* 0x80000004666c7e2b */ /* 0x000fe20008000062 */
[----:B------:R-:W-:Y:S01]  /*46d0*/  UMOV UR9, 0x3fc55555 ;  /* 0x3fc5555500097882 */ /* 0x000fe20000000000 */
[----:B------:R-:W-:Y:S01]  /*46e0*/  UMOV UR4, 0x55555551 ;  /* 0x5555555100047882 */ /* 0x000fe20000000000 */
[----:B------:R-:W-:Y:S01]  /*46f0*/  DFMA R98, R56, -R106, 1 ;  /* 0x3ff000003862742b */ /* 0x000fe2000000086a */
[----:B------:R-:W-:-:S02]  /*4700*/  UMOV UR5, 0x3fa55555 ;  /* 0x3fa5555500057882 */ /* 0x000fc40000000000 */
[C---:B------:R-:W-:Y:S02]  /*4710*/  DFMA R106, R102.reuse, R104, -UR8 ;  /* 0x80000008666a7e2b */ /* 0x040fe40008000068 */
[----:B------:R-:W-:-:S03]  /*4720*/  DFMA R108, R102, R108, UR4 ;  /* 0x00000004666c7e2b */ /* 0x000fc6000800006c */
[----:B------:R-:W-:Y:S02]  /*4730*/  DFMA R104, R98, R110, 0.5 ;  /* 0x3fe000006268742b */ /* 0x000fe4000000006e */
[----:B------:R-:W-:Y:S02]  /*4740*/  DMUL R98, R86, R98 ;  /* 0x0000006256627228 */ /* 0x000fe40000000000 */
[C---:B------:R-:W-:Y:S02]  /*4750*/  DFMA R106, R102.reuse, R106, RZ ;  /* 0x0000006a666a722b */ /* 0x040fe400000000ff */
[----:B------:R-:W-:-:S04]  /*4760*/  DFMA R108, R102, R108, -0.5 ;  /* 0xbfe00000666c742b */ /* 0x000fc8000000006c */
[----:B------:R-:W-:Y:S02]  /*4770*/  DFMA R98, R104, R98, R86 ;  /* 0x000000626862722b */ /* 0x000fe40000000056 */
[----:B------:R-:W-:Y:S01]  /*4780*/  DFMA R100, R100, R106, R100 ;  /* 0x0000006a6464722b */ /* 0x000fe20000000064 */
[----:B------:R-:W-:Y:S01]  /*4790*/  LOP3.LUT R104, R96, 0x1, RZ, 0xc0, !PT ;  /* 0x0000000160687812 */ /* 0x000fe200078ec0ff */
[----:B------:R-:W-:-:S03]  /*47a0*/  DFMA R108, R102, R108, 1 ;  /* 0x3ff00000666c742b */ /* 0x000fc6000000006c */
[----:B------:R-:W-:Y:S01]  /*47b0*/  ISETP.NE.U32.AND P0, PT, R104, 0x1, PT ;  /* 0x000000016800780c */ /* 0x000fe20003f05070 */
[----:B------:R-:W-:Y:S02]  /*47c0*/  DMUL R102, R56, R98 ;  /* 0x0000006238667228 */ /* 0x000fe40000000000 */
[----:B------:R-:W-:Y:S01]  /*47d0*/  VIADD R107, R99, 0xfff00000 ;  /* 0xfff00000636b7836 */ /* 0x000fe20000000000 */
[----:B------:R-:W-:Y:S01]  /*47e0*/  ISETP.NE.U32.AND.EX P0, PT, RZ, RZ, PT, P0 ;  /* 0x000000ffff00720c */ /* 0x000fe20003f05100 */
[----:B------:R-:W-:Y:S01]  /*47f0*/  IMAD.MOV.U32 R106, RZ, RZ, R98 ;  /* 0x000000ffff6a7224 */ /* 0x000fe200078e0062 */
[----:B------:R-:W-:Y:S02]  /*4800*/  LOP3.LUT R111, R101, 0x80000000, RZ, 0x3c, !PT ;  /* 0x80000000656f7812 */ /* 0x000fe400078e3cff */
[----:B------:R-:W-:Y:S01]  /*4810*/  FSEL R96, R108, R100, !P0 ;  /* 0x000000646c607208 */ /* 0x000fe20004000000 */
[----:B------:R-:W-:Y:S01]  /*4820*/  DFMA R104, R102, -R102, R56 ;  /* 0x800000666668722b */ /* 0x000fe20000000038 */
[----:B------:R-:W-:-:S02]  /*4830*/  FSEL R97, R109, R101, !P0 ;  /* 0x000000656d617208 */ /* 0x000fc40004000000 */
[----:B------:R-:W-:Y:S02]  /*4840*/  FSEL R100, R100, R108, !P0 ;  /* 0x0000006c64647208 */ /* 0x000fe40004000000 */
[----:B------:R-:W-:Y:S02]  /*4850*/  FSEL R101, R111, R109, !P0 ;  /* 0x0000006d6f657208 */ /* 0x000fe40004000000 */
[----:B------:R-:W-:Y:S01]  /*4860*/  ISETP.GE.U32.AND P0, PT, R86, 0x7ca00000, PT ;  /* 0x7ca000005600780c */ /* 0x000fe20003f06070 */
[----:B------:R-:W-:Y:S01]  /*4870*/  DFMA R108, R104, R106, R102 ;  /* 0x0000006a686c722b */ /* 0x000fe20000000066 */
[----:B------:R-:W-:Y:S02]  /*4880*/  @P1 LOP3.LUT R111, R97, 0x80000000, RZ, 0x3c, !PT ;  /* 0x80000000616f1812 */ /* 0x000fe400078e3cff */
[----:B------:R-:W-:-:S03]  /*4890*/  @P1 LOP3.LUT R113, R101, 0x80000000, RZ, 0x3c, !PT ;  /* 0x8000000065711812 */ /* 0x000fc600078e3cff */
[----:B------:R-:W-:Y:S02]  /*48a0*/  @P1 IMAD.MOV.U32 R97, RZ, RZ, R111 ;  /* 0x000000ffff611224 */ /* 0x000fe400078e006f */
[----:B------:R-:W-:-:S04]  /*48b0*/  @P1 IMAD.MOV.U32 R101, RZ, RZ, R113 ;  /* 0x000000ffff651224 */ /* 0x000fc800078e0071 */
[----:B------:R-:W-:Y:S05]  /*48c0*/  @!P0 BRA `(.L_x_24) ;  /* 0x0000000000208947 */ /* 0x000fea0003800000 */
[----:B------:R-:W-:Y:S02]  /*48d0*/  IMAD.MOV.U32 R106, RZ, RZ, R98 ;  /* 0x000000ffff6a7224 */ /* 0x000fe400078e0062 */
[----:B------:R-:W-:Y:S01]  /*48e0*/  IMAD.MOV.U32 R108, RZ, RZ, R102 ;  /* 0x000000ffff6c7224 */ /* 0x000fe200078e0066 */
[----:B------:R-:W-:Y:S01]  /*48f0*/  MOV R102, 0x4930 ;  /* 0x0000493000667802 */ /* 0x000fe20000000f00 */
[----:B------:R-:W-:Y:S02]  /*4900*/  IMAD.MOV.U32 R98, RZ, RZ, R56 ;  /* 0x000000ffff627224 */ /* 0x000fe400078e0038 */
[----:B------:R-:W-:-:S07]  /*4910*/  IMAD.MOV.U32 R87, RZ, RZ, R57 ;  /* 0x000000ffff577224 */ /* 0x000fce00078e0039 */
[----:B-----5:R-:W-:Y:S05]  /*4920*/  CALL.REL.NOINC `($__internal_1_$__cuda_sm20_dsqrt_rn_f64_mediumpath_v1) ;  /* 0x0000001c007c7944 */ /* 0x020fea0003c00000 */
[----:B------:R-:W-:Y:S02]  /*4930*/  IMAD.MOV.U32 R108, RZ, RZ, R98 ;  /* 0x000000ffff6c7224 */ /* 0x000fe400078e0062 */
[----:B------:R-:W-:-:S07]  /*4940*/  IMAD.MOV.U32 R109, RZ, RZ, R99 ;  /* 0x000000ffff6d7224 */ /* 0x000fce00078e0063 */
.L_x_24:
[----:B------:R-:W-:Y:S05]  /*4950*/  BSYNC.RECONVERGENT B0 ;  /* 0x0000000000007941 */ /* 0x000fea0003800200 */
.L_x_23:
[----:B------:R-:W0:Y:S01]  /*4960*/  FRND.F64.TRUNC R56, R84 ;  /* 0x0000005400387313 */ /* 0x000e22000030d800 */
[----:B------:R-:W-:Y:S01]  /*4970*/  DMUL R98, RZ, R84 ;  /* 0x00000054ff627228 */ /* 0x000fe20000000000 */
[----:B------:R-:W-:Y:S01]  /*4980*/  UMOV UR4, 0x1 ;  /* 0x0000000100047882 */ /* 0x000fe20000000000 */
[----:B------:R-:W-:-:S08]  /*4990*/  DADD R86, RZ, R100 ;  /* 0x00000000ff567229 */ /* 0x000fd00000000064 */
[----:B------:R-:W-:Y:S02]  /*49a0*/  DMUL R86, R86, R108 ;  /* 0x0000006c56567228 */ /* 0x000fe40000000000 */
[----:B0-----:R-:W-:-:S06]  /*49b0*/  DSETP.NEU.AND P0, PT, R84, R56, PT ;  /* 0x000000385400722a */ /* 0x001fcc0003f0d000 */
[----:B------:R-:W-:Y:S01]  /*49c0*/  FSEL R56, R98, R96, !P0 ;  /* 0x0000006062387208 */ /* 0x000fe20004000000 */
[----:B------:R-:W-:Y:S01]  /*49d0*/  IMAD.MOV.U32 R96, RZ, RZ, R95 ;  /* 0x000000ffff607224 */ /* 0x000fe200078e005f */
[----:B------:R-:W-:-:S06]  /*49e0*/  FSEL R57, R99, R97, !P0 ;  /* 0x0000006163397208 */ /* 0x000fcc0004000000 */
[----:B------:R-:W-:Y:S01]  /*49f0*/  DMUL R108, R108, R56 ;  /* 0x000000386c6c7228 */ /* 0x000fe20000000000 */
[----:B------:R-:W-:Y:S02]  /*4a00*/  IMAD.MOV.U32 R57, RZ, RZ, R54 ;  /* 0x000000ffff397224 */ /* 0x000fe400078e0036 */
[----:B------:R-:W-:Y:S02]  /*4a10*/  IMAD.MOV.U32 R56, RZ, RZ, R93 ;  /* 0x000000ffff387224 */ /* 0x000fe400078e005d */
[----:B------:R-:W-:-:S07]  /*4a20*/  IMAD.MOV.U32 R54, RZ, RZ, R92 ;  /* 0x000000ffff367224 */ /* 0x000fce00078e005c */
.L_x_20:
[----:B0-----:R-:W-:Y:S01]  /*4a30*/  DFMA R84, R108, R82, UR10 ;  /* 0x0000000a6c547e2b */ /* 0x001fe20008000052 */
[----:B-1----:R-:W0:Y:S01]  /*4a40*/  I2F.F64 R98, UR12 ;  /* 0x0000000c00627d12 */ /* 0x002e220008201c00 */
[----:B------:R-:W-:Y:S01]  /*4a50*/  ISETP.NE.AND P0, PT, R89, -0x1, PT ;  /* 0xffffffff5900780c */ /* 0x000fe20003f05270 */
[----:B------:R-:W-:-:S05]  /*4a60*/  VIADD R88, R88, 0x1 ;  /* 0x0000000158587836 */ /* 0x000fca0000000000 */
[----:B------:R-:W-:Y:S01]  /*4a70*/  DADD R84, R84, 0.5 ;  /* 0x3fe0000054547429 */ /* 0x000fe20000000000 */
[----:B------:R-:W-:Y:S02]  /*4a80*/  ISETP.NE.AND P2, PT, R88, 0xc8, PT ;  /* 0x000000c85800780c */ /* 0x000fe40003f45270 */
[----:B0-----:R-:W-:-:S07]  /*4a90*/  FSEL R98, R98, RZ, !P0 ;  /* 0x000000ff62627208 */ /* 0x001fce0004000000 */
[----:B------:R-:W0:Y:S01]  /*4aa0*/  F2I.U32.F64.TRUNC R84, R84 ;  /* 0x0000005400547311 */ /* 0x000e22000030d000 */
[----:B------:R-:W-:Y:S02]  /*4ab0*/  FSEL R99, R99, RZ, !P0 ;  /* 0x000000ff63637208 */ /* 0x000fe40004000000 */
[----:B------:R-:W-:-:S05]  /*4ac0*/  ISETP.NE.AND P0, PT, R91, 0x1, PT ;  /* 0x000000015b00780c */ /* 0x000fca0003f05270 */
[----:B0-----:R-:W0:Y:S02]  /*4ad0*/  I2F.F64.U32 R92, R84 ;  /* 0x00000054005c7312 */ /* 0x001e240000201800 */
[----:B0-----:R-:W-:-:S08]  /*4ae0*/  DADD R92, R92, R98 ;  /* 0x000000005c5c7229 */ /* 0x001fd00000000062 */
[-C--:B-----5:R-:W-:Y:S02]  /*4af0*/  DMUL R102, R26, R92.reuse ;  /* 0x0000005c1a667228 */ /* 0x0a0fe40000000000 */
[----:B------:R-:W-:Y:S02]  /*4b00*/  DMUL R98, R52, R92 ;  /* 0x0000005c34627228 */ /* 0x000fe40000000000 */
[--C-:B------:R-:W-:Y:S02]  /*4b10*/  DFMA R100, R38, R58, R92.reuse ;  /* 0x0000003a2664722b */ /* 0x100fe4000000005c */
[-C--:B------:R-:W-:Y:S02]  /*4b20*/  DFMA R92, R12, R60.reuse, R92 ;  /* 0x0000003c0c5c722b */ /* 0x080fe4000000005c */
[----:B------:R-:W-:Y:S02]  /*4b30*/  DFMA R102, R24, R60, R102 ;  /* 0x0000003c1866722b */ /* 0x000fe40000000066 */
[----:B------:R-:W-:-:S02]  /*4b40*/  DFMA R98, R50, R58, R98 ;  /* 0x0000003a3262722b */ /* 0x000fc40000000062 */
[----:B------:R-:W-:Y:S01]  /*4b50*/  DFMA R100, R36, R62, R100 ;  /* 0x0000003e2464722b */ /* 0x000fe20000000064 */
[----:B------:R-:W-:Y:S01]  /*4b60*/  VIADD R58, R94, 0xffffff38 ;  /* 0xffffff385e3a7836 */ /* 0x000fe20000000000 */
[-C--:B------:R-:W-:Y:S02]  /*4b70*/  DFMA R92, R10, R72.reuse, R92 ;  /* 0x000000480a5c722b */ /* 0x080fe4000000005c */
[----:B------:R-:W-:Y:S02]  /*4b80*/  DFMA R102, R22, R72, R102 ;  /* 0x000000481666722b */ /* 0x000fe40000000066 */
[----:B------:R-:W-:Y:S01]  /*4b90*/  DFMA R98, R48, R62, R98 ;  /* 0x0000003e3062722b */ /* 0x000fe20000000062 */
[----:B------:R-:W-:Y:S01]  /*4ba0*/  ISETP.GE.AND P1, PT, R58, RZ, PT ;  /* 0x000000ff3a00720c */ /* 0x000fe20003f26270 */
        /* <DEDUP_REMOVED lines=9> */
[-C--:B------:R-:W-:Y:S02]  /*4c40*/  DFMA R92, R4, R78.reuse, R92 ;  /* 0x0000004e045c722b */ /* 0x080fe4000000005c */
[----:B------:R-:W-:Y:S02]  /*4c50*/  DFMA R102, R16, R78, R102 ;  /* 0x0000004e1066722b */ /* 0x000fe40000000066 */
[----:B------:R-:W-:Y:S02]  /*4c60*/  DFMA R60, R42, R68, R98 ;  /* 0x000000442a3c722b */ /* 0x000fe40000000062 */
[----:B------:R-:W-:Y:S02]  /*4c70*/  DFMA R84, R28, R70, R100 ;  /* 0x000000461c54722b */ /* 0x000fe40000000064 */
[----:B------:R-:W-:-:S02]  /*4c80*/  DFMA R92, R2, R80, R92 ;  /* 0x00000050025c722b */ /* 0x000fc4000000005c */
        /* <DEDUP_REMOVED lines=10> */
.L_x_25:
        /* <DEDUP_REMOVED lines=19> */
.L_x_27:
[----:B------:R-:W-:Y:S05]  /*4e60*/  BSYNC.RECONVERGENT B0 ;  /* 0x0000000000007941 */ /* 0x000fea0003800200 */
.L_x_26:
[----:B------:R-:W-:Y:S05]  /*4e70*/  @!P2 EXIT ;  /* 0x000000000000a94d */ /* 0x000fea0003800000 */
[----:B------:R-:W-:Y:S01]  /*4e80*/  VIADD R94, R94, 0x1 ;  /* 0x000000015e5e7836 */ /* 0x000fe20000000000 */
[----:B------:R-:W-:Y:S06]  /*4e90*/  BRA `(.L_x_28) ;  /* 0xffffffe800b47947 */ /* 0x000fec000383ffff */
.L_x_18:
[----:B-1----:R-:W0:Y:S01]  /*4ea0*/  MUFU.LG2 R58, R60 ;  /* 0x0000003c003a7308 */ /* 0x002e220000000c00 */
[C---:B------:R-:W-:Y:S01]  /*4eb0*/  FADD R61, R60.reuse, -0.12400979548692703247 ;  /* 0xbdfdf8d93c3d7421 */ /* 0x040fe20000000000 */
[----:B------:R-:W-:Y:S01]  /*4ec0*/  FADD R62, R60, -1.9738116264343261719 ;  /* 0xbffca5dc3c3e7421 */ /* 0x000fe20000000000 */
[----:B------:R-:W-:Y:S01]  /*4ed0*/  IMAD.MOV.U32 R66, RZ, RZ, 0x3fb75b84 ;  /* 0x3fb75b84ff427424 */ /* 0x000fe200078e00ff */
[----:B------:R-:W-:Y:S01]  /*4ee0*/  UMOV UR4, 0xfefa39ef ;  /* 0xfefa39ef00047882 */ /* 0x000fe20000000000 */
[----:B------:R-:W-:Y:S01]  /*4ef0*/  UMOV UR5, 0x3fe62e42 ;  /* 0x3fe62e4200057882 */ /* 0x000fe20000000000 */
[----:B------:R-:W-:Y:S01]  /*4f00*/  IMAD.MOV.U32 R107, RZ, RZ, RZ ;  /* 0x000000ffff6b7224 */ /* 0x000fe200078e00ff */
[----:B------:R-:W-:Y:S01]  /*4f10*/  CS2R R84, SRZ ;  /* 0x0000000000547805 */ /* 0x000fe2000001ff00 */
[----:B------:R-:W1:Y:S01]  /*4f20*/  MUFU.RSQ R61, R61 ;  /* 0x0000003d003d7308 */ /* 0x000e620000001400 */
[----:B------:R-:W-:Y:S01]  /*4f30*/  IMAD.MOV.U32 R106, RZ, RZ, -0xc8 ;  /* 0xffffff38ff6a7424 */ /* 0x000fe200078e00ff */
[----:B------:R-:W-:Y:S01]  /*4f40*/  CS2R R82, SRZ ;  /* 0x0000000000527805 */ /* 0x000fe2000001ff00 */
[----:B------:R-:W-:Y:S01]  /*4f50*/  IMAD.MOV.U32 R105, RZ, RZ, 0x2c916e0e ;  /* 0x2c916e0eff697424 */ /* 0x000fe200078e00ff */
[----:B------:R-:W-:-:S02]  /*4f60*/  CS2R R68, SRZ ;  /* 0x0000000000447805 */ /* 0x000fc4000001ff00 */
[----:B------:R-:W-:Y:S02]  /*4f70*/  CS2R R70, SRZ ;  /* 0x0000000000467805 */ /* 0x000fe4000001ff00 */
[----:B------:R-:W-:Y:S02]  /*4f80*/  CS2R R72, SRZ ;  /* 0x0000000000487805 */ /* 0x000fe4000001ff00 */
[----:B------:R-:W-:Y:S01]  /*4f90*/  CS2R R74, SRZ ;  /* 0x00000000004a7805 */ /* 0x000fe2000001ff00 */
[----:B------:R-:W2:Y:S01]  /*4fa0*/  MUFU.RSQ R62, R62 ;  /* 0x0000003e003e7308 */ /* 0x000ea20000001400 */
[----:B------:R-:W-:-:S07]  /*4fb0*/  CS2R R76, SRZ ;  /* 0x00000000004c7805 */ /* 0x000fce000001ff00 */
[----:B0-----:R-:W0:Y:S01]  /*4fc0*/  F2F.F64.F32 R58, R58 ;  /* 0x0000003a003a7310 */ /* 0x001e220000201800 */
[----:B-1----:R-:W-:Y:S01]  /*4fd0*/  FFMA R109, R61, R66, 0.00025361074949614703655 ;  /* 0x3984f70f3d6d7423 */ /* 0x002fe20000000042 */
[----:B------:R-:W-:Y:S02]  /*4fe0*/  CS2R R60, SRZ ;  /* 0x00000000003c7805 */ /* 0x000fe4000001ff00 */
[----:B------:R-:W-:-:S04]  /*4ff0*/  CS2R R66, SRZ ;  /* 0x0000000000427805 */ /* 0x000fc8000001ff00 */
[----:B------:R1:W3:Y:S01]  /*5000*/  MUFU.RCP R104, R109 ;  /* 0x0000006d00687308 */ /* 0x0002e20000001000 */
[----:B0-----:R-:W-:Y:S01]  /*5010*/  DMUL R64, R58, UR4 ;  /* 0x000000043a407c28 */ /* 0x001fe20008000000 */
[----:B------:R-:W-:-:S06]  /*5020*/  IMAD.MOV.U32 R59, RZ, RZ, 0x3e5807d3 ;  /* 0x3e5807d3ff3b7424 */ /* 0x000fcc00078e00ff */
[----:B------:R0:W4:Y:S01]  /*5030*/  F2F.F32.F64 R111, R64 ;  /* 0x00000040006f7310 */ /* 0x0001220000301000 */
[----:B--2---:R-:W-:Y:S01]  /*5040*/  FFMA R108, R62, R59, 0.94201731681823730469 ;  /* 0x3f71280c3e6c7423 */ /* 0x004fe2000000003b */
[----:B------:R-:W-:Y:S02]  /*5050*/  CS2R R58, SRZ ;  /* 0x00000000003a7805 */ /* 0x000fe4000001ff00 */
[----:B------:R-:W-:Y:S02]  /*5060*/  CS2R R62, SRZ ;  /* 0x00000000003e7805 */ /* 0x000fe4000001ff00 */
[----:B01-3--:R-:W-:-:S07]  /*5070*/  CS2R R64, SRZ ;  /* 0x0000000000407805 */ /* 0x00bfce000001ff00 */
.L_x_43:
[----:B0-----:R-:W-:Y:S01]  /*5080*/  IMAD.MOV.U32 R78, RZ, RZ, R66 ;  /* 0x000000ffff4e7224 */ /* 0x001fe200078e0042 */
[----:B------:R-:W-:Y:S01]  /*5090*/  BSSY.RECONVERGENT B1, `(.L_x_29) ;  /* 0x00000f6000017945 */ /* 0x000fe20003800200 */
[----:B------:R-:W-:Y:S01]  /*50a0*/  IMAD.MOV.U32 R79, RZ, RZ, R67 ;  /* 0x000000ffff4f7224 */ /* 0x000fe200078e0043 */
[----:B------:R-:W0:Y:S01]  /*50b0*/  LDCU.64 UR10, c[0x0][0x3a0] ;  /* 0x00007400ff0a77ac */ /* 0x000e220008000a00 */
        /* <DEDUP_REMOVED lines=21> */
[----:B0-----:R-:W-:-:S07]  /*5210*/  IMAD.MOV.U32 R59, RZ, RZ, R85 ;  /* 0x000000ffff3b7224 */ /* 0x001fce00078e0055 */
.L_x_38:
[----:B------:R-:W-:Y:S01]  /*5220*/  SHF.R.U32.HI R82, RZ, 0x2, R57 ;  /* 0x00000002ff527819 */ /* 0x000fe20000011639 */
[----:B------:R-:W-:Y:S01]  /*5230*/  IMAD.SHL.U32 R83, R54, 0x10, RZ ;  /* 0x0000001036537824 */ /* 0x000fe200078e00ff */
[----:B------:R-:W-:Y:S01]  /*5240*/  UMOV UR4, 0xfefa39ef ;  /* 0xfefa39ef00047882 */ /* 0x000fe20000000000 */
[----:B------:R-:W-:Y:S01]  /*5250*/  IMAD.MOV.U32 R84, RZ, RZ, 0x2f800000 ;  /* 0x2f800000ff547424 */ /* 0x000fe200078e00ff */
[----:B------:R-:W-:Y:S01]  /*5260*/  LOP3.LUT R82, R82, R57, RZ, 0x3c, !PT ;  /* 0x0000003952527212 */ /* 0x000fe200078e3cff */
[----:B------:R-:W-:Y:S01]  /*5270*/  UMOV UR5, 0x3fe62e42 ;  /* 0x3fe62e4200057882 */ /* 0x000fe20000000000 */
[----:B------:R-:W-:Y:S01]  /*5280*/  F2F.F32.F64 R87, UR10 ;  /* 0x0000000a00577d10 */ /* 0x000fe20008301000 */
[----:B------:R-:W-:Y:S02]  /*5290*/  BSSY.RECONVERGENT B0, `(.L_x_30) ;  /* 0x00000bf000007945 */ /* 0x000fe40003800200 */
[----:B------:R-:W-:-:S05]  /*52a0*/  IMAD.SHL.U32 R57, R82, 0x2, RZ ;  /* 0x0000000252397824 */ /* 0x000fca00078e00ff */
[----:B------:R-:W-:-:S04]  /*52b0*/  LOP3.LUT R57, R82, R57, R83, 0x96, !PT ;  /* 0x0000003952397212 */ /* 0x000fc800078e9653 */
[----:B------:R-:W-:-:S04]  /*52c0*/  LOP3.LUT R82, R57, R54, RZ, 0x3c, !PT ;  /* 0x0000003639527212 */ /* 0x000fc800078e3cff */
[C---:B------:R-:W-:Y:S01]  /*52d0*/  IADD3 R57, PT, PT, R105.reuse, 0x587c5, R82 ;  /* 0x000587c569397810 */ /* 0x040fe20007ffe052 */
[----:B------:R-:W-:-:S03]  /*52e0*/  VIADD R105, R105, 0xb0f8a ;  /* 0x000b0f8a69697836 */ /* 0x000fc60000000000 */
[----:B------:R-:W-:-:S05]  /*52f0*/  I2FP.F32.U32 R57, R57 ;  /* 0x0000003900397245 */ /* 0x000fca0000201000 */
[----:B------:R-:W-:-:S06]  /*5300*/  FFMA R57, R57, R84, 1.1641532182693481445e-10 ;  /* 0x2f00000039397423 */ /* 0x000fcc0000000054 */
[----:B------:R-:W0:Y:S02]  /*5310*/  MUFU.RSQ R57, R57 ;  /* 0x0000003900397308 */ /* 0x000e240000001400 */
[----:B0-----:R-:W-:-:S06]  /*5320*/  FADD R83, R57, -1 ;  /* 0xbf80000039537421 */ /* 0x001fcc0000000000 */
[----:B------:R-:W0:Y:S08]  /*5330*/  MUFU.LG2 R83, R83 ;  /* 0x0000005300537308 */ /* 0x000e300000000c00 */
[----:B0-----:R-:W0:Y:S02]  /*5340*/  F2F.F64.F32 R84, R83 ;  /* 0x0000005300547310 */ /* 0x001e240000201800 */
[----:B0-----:R-:W-:Y:S01]  /*5350*/  DMUL R84, R84, UR4 ;  /* 0x0000000454547c28 */ /* 0x001fe20008000000 */
[----:B------:R-:W-:Y:S01]  /*5360*/  UMOV UR4, 0x652b82fe ;  /* 0x652b82fe00047882 */ /* 0x000fe20000000000 */
[----:B------:R-:W-:-:S08]  /*5370*/  UMOV UR5, 0x3ff71547 ;  /* 0x3ff7154700057882 */ /* 0x000fd00000000000 */
[----:B------:R-:W0:Y:S02]  /*5380*/  F2F.F32.F64 R85, R84 ;  /* 0x0000005400557310 */ /* 0x000e240000301000 */
[----:B0-----:R-:W-:-:S04]  /*5390*/  FADD R103, R108, R85 ;  /* 0x000000556c677221 */ /* 0x001fc80000000000 */
[----:B------:R-:W-:-:S04]  /*53a0*/  FFMA R103, -R104, R103, R87 ;  /* 0x0000006768677223 */ /* 0x000fc80000000157 */
[----:B------:R-:W0:Y:S02]  /*53b0*/  FRND.FLOOR R102, R103 ;  /* 0x0000006700667307 */ /* 0x000e240000205000 */
[----:B0-----:R-:W-:Y:S01]  /*53c0*/  FADD R57, R87, -R102 ;  /* 0x8000006657397221 */ /* 0x001fe20000000000 */
[----:B------:R-:W-:-:S03]  /*53d0*/  FADD R101, R102, 1 ;  /* 0x3f80000066657421 */ /* 0x000fc60000000000 */
[--C-:B------:R-:W-:Y:S01]  /*53e0*/  FFMA R88, R109, R57, -R108.reuse ;  /* 0x000000396d587223 */ /* 0x100fe2000000086c */
[----:B------:R-:W-:Y:S02]  /*53f0*/  FADD R57, R87, -R101 ;  /* 0x8000006557397221 */ /* 0x000fe40000000000 */
[----:B------:R-:W0:Y:S02]  /*5400*/  F2I.TRUNC.NTZ R101, R101 ;  /* 0x0000006500657305 */ /* 0x000e24000020f100 */
[----:B------:R-:W-:-:S06]  /*5410*/  FFMA R57, R109, R57, -R108 ;  /* 0x000000396d397223 */ /* 0x000fcc000000086c */
[----:B------:R-:W1:Y:S01]  /*5420*/  F2F.F64.F32 R86, R88 ;  /* 0x0000005800567310 */ /* 0x000e620000201800 */
[----:B0-----:R-:W-:-:S07]  /*5430*/  ISETP.GE.AND P0, PT, R101, 0x9, PT ;  /* 0x000000096500780c */ /* 0x001fce0003f06270 */
[----:B------:R-:W0:Y:S01]  /*5440*/  F2F.F64.F32 R84, R57 ;  /* 0x0000003900547310 */ /* 0x000e220000201800 */
[----:B-1----:R-:W-:Y:S02]  /*5450*/  DMUL R86, R86, UR4 ;  /* 0x0000000456567c28 */ /* 0x002fe40008000000 */
[----:B0-----:R-:W-:-:S08]  /*5460*/  DMUL R84, R84, UR4 ;  /* 0x0000000454547c28 */ /* 0x001fd00008000000 */
[----:B------:R0:W1:Y:S08]  /*5470*/  F2F.F32.F64 R87, R86 ;  /* 0x0000005600577310 */ /* 0x0000700000301000 */
[----:B------:R-:W2:Y:S01]  /*5480*/  F2F.F32.F64 R84, R84 ;  /* 0x0000005400547310 */ /* 0x000ea20000301000 */
[----:B0-----:R-:W-:-:S04]  /*5490*/  SHF.R.U32.HI R86, RZ, 0x2, R55 ;  /* 0x00000002ff567819 */ /* 0x001fc80000011637 */
[----:B------:R-:W-:Y:S01]  /*54a0*/  LOP3.LUT R86, R86, R55, RZ, 0x3c, !PT ;  /* 0x0000003756567212 */ /* 0x000fe200078e3cff */
[----:B------:R-:W-:Y:S02]  /*54b0*/  IMAD.SHL.U32 R55, R82, 0x10, RZ ;  /* 0x0000001052377824 */ /* 0x000fe400078e00ff */
[----:B-1----:R-:W0:Y:S02]  /*54c0*/  MUFU.EX2 R89, R87 ;  /* 0x0000005700597308 */ /* 0x002e240000000800 */
[----:B------:R-:W-:-:S06]  /*54d0*/  IMAD.SHL.U32 R57, R86, 0x2, RZ ;  /* 0x0000000256397824 */ /* 0x000fcc00078e00ff */
[----:B--2---:R-:W1:Y:S01]  /*54e0*/  MUFU.EX2 R83, R84 ;  /* 0x0000005400537308 */ /* 0x004e620000000800 */
[----:B0-----:R-:W-:-:S04]  /*54f0*/  FADD R89, R89, 1 ;  /* 0x3f80000059597421 */ /* 0x001fc80000000000 */
[----:B------:R-:W-:Y:S01]  /*5500*/  FMUL R89, R89, R89 ;  /* 0x0000005959597220 */ /* 0x000fe20000400000 */
[----:B-1----:R-:W-:-:S05]  /*5510*/  FADD R83, R83, 1 ;  /* 0x3f80000053537421 */ /* 0x002fca0000000000 */
[----:B------:R-:W-:Y:S01]  /*5520*/  MUFU.RCP R89, R89 ;  /* 0x0000005900597308 */ /* 0x000fe20000001000 */
[----:B------:R-:W-:Y:S01]  /*5530*/  FMUL R88, R83, R83 ;  /* 0x0000005353587220 */ /* 0x000fe20000400000 */
[----:B------:R-:W-:Y:S01]  /*5540*/  LOP3.LUT R83, R86, R57, R55, 0x96, !PT ;  /* 0x0000003956537212 */ /* 0x000fe200078e9637 */
[----:B------:R-:W-:Y:S02]  /*5550*/  IMAD.MOV.U32 R57, RZ, RZ, R56 ;  /* 0x000000ffff397224 */ /* 0x000fe400078e0038 */
[----:B------:R-:W-:Y:S01]  /*5560*/  IMAD.MOV.U32 R55, RZ, RZ, R0 ;  /* 0x000000ffff377224 */ /* 0x000fe200078e0000 */
[----:B------:R-:W-:Y:S02]  /*5570*/  LOP3.LUT R83, R83, R82, RZ, 0x3c, !PT ;  /* 0x0000005253537212 */ /* 0x000fe400078e3cff */
[----:B------:R-:W0:Y:S01]  /*5580*/  MUFU.RCP R88, R88 ;  /* 0x0000005800587308 */ /* 0x000e220000001000 */
[----:B------:R-:W-:Y:S02]  /*5590*/  IMAD.MOV.U32 R56, RZ, RZ, R54 ;  /* 0x000000ffff387224 */ /* 0x000fe400078e0036 */
[----:B------:R-:W-:-:S02]  /*55a0*/  IMAD.MOV.U32 R0, RZ, RZ, R82 ;  /* 0x000000ffff007224 */ /* 0x000fc400078e0052 */
[----:B------:R-:W-:Y:S02]  /*55b0*/  IMAD.MOV.U32 R54, RZ, RZ, R83 ;  /* 0x000000ffff367224 */ /* 0x000fe400078e0053 */
[----:B0-----:R-:W-:Y:S01]  /*55c0*/  FADD R100, R88, -R89 ;  /* 0x8000005958647221 */ /* 0x001fe20000000000 */
[----:B------:R-:W-:Y:S06]  /*55d0*/  @!P0 BRA `(.L_x_31) ;  /* 0x0000000800108947 */ /* 0x000fec0003800000 */
[----:B------:R-:W-:Y:S01]  /*55e0*/  I2FP.F32.S32 R90, R101 ;  /* 0x00000065005a7245 */ /* 0x000fe20000201400 */
[----:B------:R-:W-:Y:S03]  /*55f0*/  BSSY.RECONVERGENT B2, `(.L_x_32) ;  /* 0x000000f000027945 */ /* 0x000fe60003800200 */
[----:B------:R-:W0:Y:S08]  /*5600*/  F2F.F64.F32 R84, |R90| ;  /* 0x4000005a00547310 */ /* 0x000e300000201800 */
[----:B0-----:R-:W0:Y:S01]  /*5610*/  MUFU.RCP64H R83, R85 ;  /* 0x0000005500537308 */ /* 0x001e220000001800 */
[----:B------:R-:W-:-:S05]  /*5620*/  VIADD R82, R85, 0x300402 ;  /* 0x0030040255527836 */ /* 0x000fca0000000000 */
[----:B------:R-:W-:Y:S01]  /*5630*/  FSETP.GEU.AND P0, PT, |R82|, 5.8789094863358348022e-39, PT ;  /* 0x004004025200780b */ /* 0x000fe20003f0e200 */
[----:B0-----:R-:W-:-:S08]  /*5640*/  DFMA R86, -R84, R82, 1 ;  /* 0x3ff000005456742b */ /* 0x001fd00000000152 */
[----:B------:R-:W-:-:S08]  /*5650*/  DFMA R86, R86, R86, R86 ;  /* 0x000000565656722b */ /* 0x000fd00000000056 */
[----:B------:R-:W-:-:S08]  /*5660*/  DFMA R86, R82, R86, R82 ;  /* 0x000000565256722b */ /* 0x000fd00000000052 */
[----:B------:R-:W-:-:S08]  /*5670*/  DFMA R88, -R84, R86, 1 ;  /* 0x3ff000005458742b */ /* 0x000fd00000000156 */
[----:B------:R-:W-:Y:S01]  /*5680*/  DFMA R82, R86, R88, R86 ;  /* 0x000000585652722b */ /* 0x000fe20000000056 */
[----:B------:R-:W-:Y:S10]  /*5690*/  @P0 BRA `(.L_x_33) ;  /* 0x0000000000100947 */ /* 0x000ff40003800000 */
[----:B------:R-:W-:Y:S02]  /*56a0*/  LOP3.LUT R82, R85, 0x7fffffff, RZ, 0xc0, !PT ;  /* 0x7fffffff55527812 */ /* 0x000fe400078ec0ff */
[----:B------:R-:W-:-:S03]  /*56b0*/  MOV R86, 0x56e0 ;  /* 0x000056e000567802 */ /* 0x000fc60000000f00 */
[----:B------:R-:W-:-:S07]  /*56c0*/  VIADD R90, R82, 0xfff00000 ;  /* 0xfff00000525a7836 */ /* 0x000fce0000000000 */
[----:B----45:R-:W-:Y:S05]  /*56d0*/  CALL.REL.NOINC `($__internal_0_$__cuda_sm20_dblrcp_rn_slowpath_v3) ;  /* 0x0000000c00647944 */ /* 0x030fea0003c00000 */
.L_x_33:
[----:B------:R-:W-:Y:S05]  /*56e0*/  BSYNC.RECONVERGENT B2 ;  /* 0x0000000000027941 */ /* 0x000fea0003800200 */
.L_x_32:
[----:B------:R-:W-:Y:S01]  /*56f0*/  ISETP.GT.AND P0, PT, R85, 0xfffff, PT ;  /* 0x000fffff5500780c */ /* 0x000fe20003f04270 */
[----:B------:R-:W-:Y:S01]  /*5700*/  DMUL R86, R82, R82 ;  /* 0x0000005252567228 */ /* 0x000fe20000000000 */
[----:B------:R-:W-:Y:S01]  /*5710*/  IMAD.MOV.U32 R90, RZ, RZ, -0x6d8c7041 ;  /* 0x92738fbfff5a7424 */ /* 0x000fe200078e00ff */
[----:B------:R-:W-:Y:S01]  /*5720*/  UMOV UR4, 0x34783f9 ;  /* 0x034783f900047882 */ /* 0x000fe20000000000 */
[----:B------:R-:W-:Y:S01]  /*5730*/  IMAD.MOV.U32 R91, RZ, RZ, 0x3f4b68b9 ;  /* 0x3f4b68b9ff5b7424 */ /* 0x000fe200078e00ff */
[----:B------:R-:W-:Y:S01]  /*5740*/  UMOV UR5, 0x3f5ac321 ;  /* 0x3f5ac32100057882 */ /* 0x000fe20000000000 */
[----:B------:R-:W-:Y:S01]  /*5750*/  IMAD.MOV.U32 R94, RZ, RZ, R84 ;  /* 0x000000ffff5e7224 */ /* 0x000fe200078e0054 */
[----:B------:R-:W-:Y:S03]  /*5760*/  BSSY.RECONVERGENT B2, `(.L_x_34) ;  /* 0x0000063000027945 */ /* 0x000fe60003800200 */
[----:B------:R-:W-:Y:S01]  /*5770*/  DFMA R90, R86, -UR4, R90 ;  /* 0x80000004565a7c2b */ /* 0x000fe2000800005a */
[----:B------:R-:W-:Y:S01]  /*5780*/  UMOV UR4, 0x1e4f7b8c ;  /* 0x1e4f7b8c00047882 */ /* 0x000fe20000000000 */
[----:B------:R-:W-:Y:S01]  /*5790*/  UMOV UR5, 0x3f4380d0 ;  /* 0x3f4380d000057882 */ /* 0x000fe20000000000 */
[----:B------:R-:W-:-:S05]  /*57a0*/  @!P0 I2FP.F32.S32 R88, R101 ;  /* 0x0000006500588245 */ /* 0x000fca0000201400 */
[----:B------:R-:W-:Y:S01]  /*57b0*/  DFMA R90, R86, R90, -UR4 ;  /* 0x80000004565a7e2b */ /* 0x000fe2000800005a */
[----:B------:R-:W0:Y:S01]  /*57c0*/  @!P0 F2F.F64.F32 R88, |R88| ;  /* 0x4000005800588310 */ /* 0x000e220000201800 */
[----:B------:R-:W-:Y:S01]  /*57d0*/  UMOV UR4, 0xa29f7264 ;  /* 0xa29f726400047882 */ /* 0x000fe20000000000 */
[----:B------:R-:W-:-:S05]  /*57e0*/  UMOV UR5, 0x3f4a019f ;  /* 0x3f4a019f00057882 */ /* 0x000fca0000000000 */
[----:B------:R-:W-:Y:S01]  /*57f0*/  DFMA R92, R86, R90, UR4 ;  /* 0x00000004565c7e2b */ /* 0x000fe2000800005a */
[----:B------:R-:W-:Y:S01]  /*5800*/  UMOV UR4, 0x16b2acec ;  /* 0x16b2acec00047882 */ /* 0x000fe20000000000 */
[----:B------:R-:W-:Y:S01]  /*5810*/  IMAD.MOV.U32 R90, RZ, RZ, R85 ;  /* 0x000000ffff5a7224 */ /* 0x000fe200078e0055 */
[----:B------:R-:W-:Y:S01]  /*5820*/  UMOV UR5, 0x3f66c16c ;  /* 0x3f66c16c00057882 */ /* 0x000fe20000000000 */
[----:B------:R-:W-:Y:S02]  /*5830*/  IMAD.MOV.U32 R91, RZ, RZ, -0x3ff ;  /* 0xfffffc01ff5b7424 */ /* 0x000fe400078e00ff */
[----:B------:R-:W-:Y:S01]  /*5840*/  @!P0 IMAD.MOV.U32 R91, RZ, RZ, -0x435 ;  /* 0xfffffbcbff5b8424 */ /* 0x000fe200078e00ff */
[----:B0-----:R-:W-:Y:S02]  /*5850*/  @!P0 DMUL R84, R88, 1.80143985094819840000e+16 ;  /* 0x4350000058548828 */ /* 0x001fe40000000000 */
[----:B------:R-:W-:Y:S01]  /*5860*/  DFMA R92, R86, R92, -UR4 ;  /* 0x80000004565c7e2b */ /* 0x000fe2000800005c */
[----:B------:R-:W-:Y:S01]  /*5870*/  UMOV UR4, 0x55555545 ;  /* 0x5555554500047882 */ /* 0x000fe20000000000 */
[----:B------:R-:W-:-:S06]  /*5880*/  UMOV UR5, 0x3fb55555 ;  /* 0x3fb5555500057882 */ /* 0x000fcc0000000000 */
[----:B------:R-:W-:Y:S01]  /*5890*/  @!P0 IMAD.MOV.U32 R90, RZ, RZ, R85 ;  /* 0x000000ffff5a8224 */ /* 0x000fe200078e0055 */
[----:B------:R-:W-:Y:S01]  /*58a0*/  DFMA R92, R86, R92, UR4 ;  /* 0x00000004565c7e2b */ /* 0x000fe2000800005c */
[----:B------:R-:W-:Y:S01]  /*58b0*/  UMOV UR4, 0xc864beae ;  /* 0xc864beae00047882 */ /* 0x000fe20000000000 */
[----:B------:R-:W-:Y:S01]  /*58c0*/  UMOV UR5, 0x3fed67f1 ;  /* 0x3fed67f100057882 */ /* 0x000fe20000000000 */
[----:B------:R-:W-:Y:S02]  /*58d0*/  VIADD R86, R90, 0xffffffff ;  /* 0xffffffff5a567836 */ /* 0x000fe40000000000 */
[----:B------:R-:W-:-:S03]  /*58e0*/  @!P0 IMAD.MOV.U32 R94, RZ, RZ, R84 ;  /* 0x000000ffff5e8224 */ /* 0x000fc600078e0054 */
[----:B------:R-:W-:Y:S01]  /*58f0*/  ISETP.GT.U32.AND P1, PT, R86, 0x7feffffe, PT ;  /* 0x7feffffe5600780c */ /* 0x000fe20003f24070 */
[----:B------:R-:W-:-:S12]  /*5900*/  DFMA R82, R92, R82, UR4 ;  /* 0x000000045c527e2b */ /* 0x000fd80008000052 */
[----:B------:R-:W-:Y:S05]  /*5910*/  @P1 BRA `(.L_x_35) ;  /* 0x0000000400041947 */ /* 0x000fea0003800000 */
[----:B------:R-:W-:Y:S01]  /*5920*/  LOP3.LUT R84, R90, 0xfffff, RZ, 0xc0, !PT ;  /* 0x000fffff5a547812 */ /* 0x000fe200078ec0ff */
[----:B------:R-:W-:Y:S01]  /*5930*/  IMAD.MOV.U32 R92, RZ, RZ, R94 ;  /* 0x000000ffff5c7224 */ /* 0x000fe200078e005e */
[----:B------:R-:W-:Y:S01]  /*5940*/  UMOV UR4, 0x3ae80f1e ;  /* 0x3ae80f1e00047882 */ /* 0x000fe20000000000 */
[----:B------:R-:W-:Y:S01]  /*5950*/  IMAD.MOV.U32 R96, RZ, RZ, -0x748574fc ;  /* 0x8b7a8b04ff607424 */ /* 0x000fe200078e00ff */
[----:B------:R-:W-:Y:S01]  /*5960*/  LOP3.LUT R93, R84, 0x3ff00000, RZ, 0xfc, !PT ;  /* 0x3ff00000545d7812 */ /* 0x000fe200078efcff */
[----:B------:R-:W-:Y:S01]  /*5970*/  IMAD.MOV.U32 R84, RZ, RZ, RZ ;  /* 0x000000ffff547224 */ /* 0x000fe200078e00ff */
[----:B------:R-:W-:Y:S01]  /*5980*/  UMOV UR5, 0x3eb1380b ;  /* 0x3eb1380b00057882 */ /* 0x000fe20000000000 */
[----:B------:R-:W-:Y:S01]  /*5990*/  IMAD.MOV.U32 R97, RZ, RZ, 0x3ed0ee25 ;  /* 0x3ed0ee25ff617424 */ /* 0x000fe200078e00ff */
[----:B------:R-:W-:Y:S01]  /*59a0*/  ISETP.GE.U32.AND P0, PT, R93, 0x3ff6a09f, PT ;  /* 0x3ff6a09f5d00780c */ /* 0x000fe20003f06070 */
[----:B------:R-:W-:Y:S01]  /*59b0*/  UMOV UR8, 0x80000000 ;  /* 0x8000000000087882 */ /* 0x000fe20000000000 */
[----:B------:R-:W-:Y:S01]  /*59c0*/  LEA.HI R90, R90, R91, RZ, 0xc ;  /* 0x0000005b5a5a7211 */ /* 0x000fe200078f60ff */
[----:B------:R-:W-:Y:S01]  /*59d0*/  IMAD.MOV.U32 R91, RZ, RZ, 0x43300000 ;  /* 0x43300000ff5b7424 */ /* 0x000fe200078e00ff */
[----:B------:R-:W-:-:S09]  /*59e0*/  UMOV UR9, 0x43300000 ;  /* 0x4330000000097882 */ /* 0x000fd20000000000 */
[----:B------:R-:W-:Y:S02]  /*59f0*/  @P0 VIADD R85, R93, 0xfff00000 ;  /* 0xfff000005d550836 */ /* 0x000fe40000000000 */
[----:B------:R-:W-:Y:S02]  /*5a00*/  @P0 VIADD R90, R90, 0x1 ;  /* 0x000000015a5a0836 */ /* 0x000fe40000000000 */
[----:B------:R-:W-:-:S03]  /*5a10*/  @P0 IMAD.MOV.U32 R93, RZ, RZ, R85 ;  /* 0x000000ffff5d0224 */ /* 0x000fc600078e0055 */
[----:B------:R-:W-:-:S03]  /*5a20*/  LOP3.LUT R90, R90, 0x80000000, RZ, 0x3c, !PT ;  /* 0x800000005a5a7812 */ /* 0x000fc600078e3cff */
[C---:B------:R-:W-:Y:S02]  /*5a30*/  DADD R94, R92.reuse, 1 ;  /* 0x3ff000005c5e7429 */ /* 0x040fe40000000000 */
[----:B------:R-:W-:Y:S02]  /*5a40*/  DADD R92, R92, -1 ;  /* 0xbff000005c5c7429 */ /* 0x000fe40000000000 */
[----:B------:R-:W-:Y:S01]  /*5a50*/  DADD R90, R90, -UR8 ;  /* 0x800000085a5a7e29 */ /* 0x000fe20008000000 */
[----:B------:R-:W-:Y:S01]  /*5a60*/  UMOV UR8, 0xfefa39ef ;  /* 0xfefa39ef00087882 */ /* 0x000fe20000000000 */
[----:B------:R-:W0:Y:S01]  /*5a70*/  MUFU.RCP64H R85, R95 ;  /* 0x0000005f00557308 */ /* 0x000e220000001800 */
[----:B------:R-:W-:Y:S01]  /*5a80*/  UMOV UR9, 0x3fe62e42 ;  /* 0x3fe62e4200097882 */ /* 0x000fe20000000000 */
[----:B0-----:R-:W-:-:S08]  /*5a90*/  DFMA R86, -R94, R84, 1 ;  /* 0x3ff000005e56742b */ /* 0x001fd00000000154 */
[----:B------:R-:W-:-:S08]  /*5aa0*/  DFMA R86, R86, R86, R86 ;  /* 0x000000565656722b */ /* 0x000fd00000000056 */
[----:B------:R-:W-:-:S08]  /*5ab0*/  DFMA R84, R84, R86, R84 ;  /* 0x000000565454722b */ /* 0x000fd00000000054 */
[----:B------:R-:W-:-:S08]  /*5ac0*/  DMUL R86, R92, R84 ;  /* 0x000000545c567228 */ /* 0x000fd00000000000 */
[----:B------:R-:W-:-:S08]  /*5ad0*/  DFMA R86, R92, R84, R86 ;  /* 0x000000545c56722b */ /* 0x000fd00000000056 */
[----:B------:R-:W-:-:S08]  /*5ae0*/  DMUL R88, R86, R86 ;  /* 0x0000005656587228 */ /* 0x000fd00000000000 */
[----:B------:R-:W-:Y:S01]  /*5af0*/  DFMA R94, R88, UR4, R96 ;  /* 0x00000004585e7c2b */ /* 0x000fe20008000060 */
        /* <DEDUP_REMOVED lines=10> */
[----:B------:R-:W-:Y:S01]  /*5ba0*/  UMOV UR5, 0x3f624924 ;  /* 0x3f62492400057882 */ /* 0x000fe20000000000 */
[----:B------:R-:W-:-:S05]  /*5bb0*/  DADD R94, R92, -R86 ;  /* 0x000000005c5e7229 */ /* 0x000fca0000000856 */
[----:B------:R-:W-:Y:S01]  /*5bc0*/  DFMA R96, R88, R96, UR4 ;  /* 0x0000000458607e2b */ /* 0x000fe20008000060 */
[----:B------:R-:W-:Y:S01]  /*5bd0*/  UMOV UR4, 0x9999a3c4 ;  /* 0x9999a3c400047882 */ /* 0x000fe20000000000 */
[----:B------:R-:W-:Y:S01]  /*5be0*/  UMOV UR5, 0x3f899999 ;  /* 0x3f89999900057882 */ /* 0x000fe20000000000 */
[----:B------:R-:W-:-:S05]  /*5bf0*/  DADD R94, R94, R94 ;  /* 0x000000005e5e7229 */ /* 0x000fca000000005e */
[----:B------:R-:W-:Y:S01]  /*5c00*/  DFMA R96, R88, R96, UR4 ;  /* 0x0000000458607e2b */ /* 0x000fe20008000060 */
[----:B------:R-:W-:Y:S01]  /*5c10*/  UMOV UR4, 0x55555554 ;  /* 0x5555555400047882 */ /* 0x000fe20000000000 */
[----:B------:R-:W-:Y:S01]  /*5c20*/  UMOV UR5, 0x3fb55555 ;  /* 0x3fb5555500057882 */ /* 0x000fe20000000000 */
[----:B------:R-:W-:Y:S02]  /*5c30*/  DFMA R94, R92, -R86, R94 ;  /* 0x800000565c5e722b */ /* 0x000fe4000000005e */
[----:B------:R-:W-:-:S03]  /*5c40*/  DFMA R92, R90, UR8, R86 ;  /* 0x000000085a5c7c2b */ /* 0x000fc60008000056 */
[----:B------:R-:W-:Y:S01]  /*5c50*/  DFMA R96, R88, R96, UR4 ;  /* 0x0000000458607e2b */ /* 0x000fe20008000060 */
[----:B------:R-:W-:Y:S01]  /*5c60*/  UMOV UR4, 0xfefa39ef ;  /* 0xfefa39ef00047882 */ /* 0x000fe20000000000 */
[----:B------:R-:W-:Y:S01]  /*5c70*/  UMOV UR5, 0x3fe62e42 ;  /* 0x3fe62e4200057882 */ /* 0x000fe20000000000 */
[----:B------:R-:W-:Y:S02]  /*5c80*/  DMUL R94, R84, R94 ;  /* 0x0000005e545e7228 */ /* 0x000fe40000000000 */
[----:B------:R-:W-:Y:S01]  /*5c90*/  DFMA R98, R90, -UR4, R92 ;  /* 0x800000045a627c2b */ /* 0x000fe2000800005c */
[----:B------:R-:W-:Y:S01]  /*5ca0*/  UMOV UR4, 0x3b39803f ;  /* 0x3b39803f00047882 */ /* 0x000fe20000000000 */
[----:B------:R-:W-:Y:S01]  /*5cb0*/  UMOV UR5, 0x3c7abc9e ;  /* 0x3c7abc9e00057882 */ /* 0x000fe20000000000 */
[----:B------:R-:W-:-:S05]  /*5cc0*/  DMUL R96, R88, R96 ;  /* 0x0000006058607228 */ /* 0x000fca0000000000 */
[----:B------:R-:W-:-:S03]  /*5cd0*/  DADD R98, -R86, R98 ;  /* 0x0000000056627229 */ /* 0x000fc60000000162 */
[----:B------:R-:W-:-:S08]  /*5ce0*/  DFMA R94, R86, R96, R94 ;  /* 0x00000060565e722b */ /* 0x000fd0000000005e */
[----:B------:R-:W-:-:S08]  /*5cf0*/  DADD R94, R94, -R98 ;  /* 0x000000005e5e7229 */ /* 0x000fd00000000862 */
[----:B------:R-:W-:-:S08]  /*5d00*/  DFMA R94, R90, UR4, R94 ;  /* 0x000000045a5e7c2b */ /* 0x000fd0000800005e */
[----:B------:R-:W-:Y:S01]  /*5d10*/  DADD R92, R92, R94 ;  /* 0x000000005c5c7229 */ /* 0x000fe2000000005e */
[----:B------:R-:W-:Y:S10]  /*5d20*/  BRA `(.L_x_36) ;  /* 0x0000000000187947 */ /* 0x000ff40003800000 */
.L_x_35:
[----:B------:R-:W-:Y:S01]  /*5d30*/  IMAD.MOV.U32 R86, RZ, RZ, 0x0 ;  /* 0x00000000ff567424 */ /* 0x000fe200078e00ff */
[----:B------:R-:W-:Y:S01]  /*5d40*/  LOP3.LUT P0, RZ, R85, 0x7fffffff, RZ, 0xc0, !PT ;  /* 0x7fffffff55ff7812 */ /* 0x000fe2000780c0ff */
[----:B------:R-:W-:-:S06]  /*5d50*/  IMAD.MOV.U32 R87, RZ, RZ, 0x7ff00000 ;  /* 0x7ff00000ff577424 */ /* 0x000fcc00078e00ff */
[----:B------:R-:W-:-:S10]  /*5d60*/  DFMA R86, R84, R86, +INF ;  /* 0x7ff000005456742b */ /* 0x000fd40000000056 */
[----:B------:R-:W-:Y:S02]  /*5d70*/  FSEL R92, R86, RZ, P0 ;  /* 0x000000ff565c7208 */ /* 0x000fe40000000000 */
[----:B------:R-:W-:-:S07]  /*5d80*/  FSEL R93, R87, -QNAN , P0 ;  /* 0xfff00000575d7808 */ /* 0x000fce0000000000 */
.L_x_36:
[----:B------:R-:W-:Y:S05]  /*5d90*/  BSYNC.RECONVERGENT B2 ;  /* 0x0000000000027941 */ /* 0x000fea0003800200 */
.L_x_34:
[----:B------:R-:W-:Y:S01]  /*5da0*/  I2FP.F32.S32 R101, R101 ;  /* 0x0000006500657245 */ /* 0x000fe20000201400 */
[----:B------:R-:W-:-:S03]  /*5db0*/  DMUL R92, R92, 0.5 ;  /* 0x3fe000005c5c7828 */ /* 0x000fc60000000000 */
[----:B------:R-:W0:Y:S02]  /*5dc0*/  F2F.F64.F32 R86, |R101| ;  /* 0x4000006500567310 */ /* 0x000e240000201800 */
[----:B0-----:R-:W-:-:S08]  /*5dd0*/  DADD R84, R86, -0.5 ;  /* 0xbfe0000056547429 */ /* 0x001fd00000000000 */
[CC--:B------:R-:W-:Y:S02]  /*5de0*/  DFMA R86, R92.reuse, R84.reuse, -R86 ;  /* 0x000000545c56722b */ /* 0x0c0fe40000000856 */
[----:B------:R-:W-:-:S08]  /*5df0*/  DFMA R82, R92, R84, R82 ;  /* 0x000000545c52722b */ /* 0x000fd00000000052 */
[----:B------:R-:W-:Y:S01]  /*5e00*/  DADD R82, R86, R82 ;  /* 0x0000000056527229 */ /* 0x000fe20000000052 */
[----:B------:R-:W-:Y:S10]  /*5e10*/  BRA `(.L_x_37) ;  /* 0x0000000000187947 */ /* 0x000ff40003800000 */
.L_x_31:
[----:B------:R-:W-:Y:S01]  /*5e20*/  I2FP.F32.S32 R85, R101 ;  /* 0x0000006500557245 */ /* 0x000fe20000201400 */
[----:B------:R-:W-:-:S05]  /*5e30*/  UMOV UR4, 0x8 ;  /* 0x0000000800047882 */ /* 0x000fca0000000000 */
[----:B------:R-:W0:Y:S08]  /*5e40*/  F2F.F64.F32 R84, |R85| ;  /* 0x4000005500547310 */ /* 0x000e300000201800 */
[----:B0-----:R-:W0:Y:S02]  /*5e50*/  F2I.F64.TRUNC R84, R84 ;  /* 0x0000005400547311 */ /* 0x001e24000030d100 */
[----:B0-----:R-:W-:-:S06]  /*5e60*/  LEA R82, R84, -UR4, 0x3 ;  /* 0x8000000454527c11 */ /* 0x001fcc000f8e18ff */
[----:B------:R-:W0:Y:S02]  /*5e70*/  LDC.64 R82, c[0x3][R82] ;  /* 0x00c0000052527b82 */ /* 0x000e240000000a00 */
.L_x_37:
[----:B------:R-:W-:Y:S05]  /*5e80*/  BSYNC.RECONVERGENT B0 ;  /* 0x0000000000007941 */ /* 0x000fea0003800200 */
.L_x_30:
[----:B------:R-:W4:Y:S01]  /*5e90*/  F2F.F32.F64 R84, UR10 ;  /* 0x0000000a00547d10 */ /* 0x000f220008301000 */
[----:B------:R-:W-:Y:S01]  /*5ea0*/  UMOV UR4, 0x652b82fe ;  /* 0x652b82fe00047882 */ /* 0x000fe20000000000 */
[----:B------:R-:W-:Y:S01]  /*5eb0*/  UMOV UR5, 0x3ff71547 ;  /* 0x3ff7154700057882 */ /* 0x000fe20000000000 */
[----:B------:R-:W-:Y:S02]  /*5ec0*/  IMAD.IADD R88, R54, 0x1, R105 ;  /* 0x0000000136587824 */ /* 0x000fe400078e0269 */
[----:B------:R-:W-:Y:S01]  /*5ed0*/  FMUL R100, R100, 1.2999999523162841797 ;  /* 0x3fa6666664647820 */ /* 0x000fe20000400000 */
[----:B------:R-:W-:Y:S02]  /*5ee0*/  IMAD.MOV.U32 R89, RZ, RZ, 0x2f800000 ;  /* 0x2f800000ff597424 */ /* 0x000fe400078e00ff */
[----:B0-----:R0:W1:Y:S01]  /*5ef0*/  F2F.F32.F64 R82, R82 ;  /* 0x0000005200527310 */ /* 0x0010620000301000 */
[----:B------:R-:W-:Y:S01]  /*5f00*/  I2FP.F32.U32 R88, R88 ;  /* 0x0000005800587245 */ /* 0x000fe20000201000 */
[----:B----4-:R-:W-:-:S04]  /*5f10*/  FFMA R85, R111, R102, -R84 ;  /* 0x000000666f557223 */ /* 0x010fc80000000854 */
[----:B0-----:R-:W-:-:S04]  /*5f20*/  FFMA R83, R88, R89, 1.1641532182693481445e-10 ;  /* 0x2f00000058537423 */ /* 0x001fc80000000059 */
[----:B------:R-:W-:Y:S01]  /*5f30*/  FMUL R88, R100, R83 ;  /* 0x0000005364587220 */ /* 0x000fe20000400000 */
[----:B-1----:R-:W-:Y:S02]  /*5f40*/  FADD R86, -R82, R85 ;  /* 0x0000005552567221 */ /* 0x002fe40000000100 */
[----:B------:R-:W-:Y:S08]  /*5f50*/  F2F.F64.F32 R82, R100 ;  /* 0x0000006400527310 */ /* 0x000ff00000201800 */
[----:B------:R-:W0:Y:S02]  /*5f60*/  F2F.F64.F32 R84, R86 ;  /* 0x0000005600547310 */ /* 0x000e240000201800 */
[----:B0-----:R-:W-:Y:S01]  /*5f70*/  DMUL R84, R84, UR4 ;  /* 0x0000000454547c28 */ /* 0x001fe20008000000 */
[----:B------:R-:W-:Y:S01]  /*5f80*/  UMOV UR4, 0xc924223 ;  /* 0x0c92422300047882 */ /* 0x000fe20000000000 */
[----:B------:R-:W-:-:S08]  /*5f90*/  UMOV UR5, 0x3bc79ca1 ;  /* 0x3bc79ca100057882 */ /* 0x000fd00000000000 */
[----:B------:R-:W0:Y:S08]  /*5fa0*/  F2F.F32.F64 R84, R84 ;  /* 0x0000005400547310 */ /* 0x000e300000301000 */
[----:B0-----:R-:W0:Y:S02]  /*5fb0*/  MUFU.EX2 R87, R84 ;  /* 0x0000005400577308 */ /* 0x001e240000000800 */
[----:B0-----:R-:W-:-:S13]  /*5fc0*/  FSETP.GEU.AND P0, PT, R88, R87, PT ;  /* 0x000000575800720b */ /* 0x001fda0003f0e000 */
[----:B------:R-:W-:-:S14]  /*5fd0*/  DSETP.LTU.OR P0, PT, R82, UR4, P0 ;  /* 0x0000000452007e2a */ /* 0x000fdc0008709400 */
[----:B------:R-:W-:Y:S05]  /*5fe0*/  @P0 BRA `(.L_x_38) ;  /* 0xfffffff0008c0947 */ /* 0x000fea000383ffff */
[----:B------:R-:W-:Y:S05]  /*5ff0*/  BSYNC.RECONVERGENT B1 ;  /* 0x0000000000017941 */ /* 0x000fea0003800200 */
.L_x_29:
[----:B------:R-:W0:Y:S01]  /*6000*/  LDCU.64 UR4, c[0x0][0x3a8] ;  /* 0x00007500ff0477ac */ /* 0x000e220008000a00 */
[----:B------:R-:W1:Y:S01]  /*6010*/  F2I.U32.FLOOR.NTZ R103, R103 ;  /* 0x0000006700677305 */ /* 0x000e620000207000 */
[----:B------:R-:W-:-:S07]  /*6020*/  ISETP.GE.AND P1, PT, R106, RZ, PT ;  /* 0x000000ff6a00720c */ /* 0x000fce0003f26270 */
[----:B-1----:R-:W-:Y:S01]  /*6030*/  I2F.F64.U32 R82, R103 ;  /* 0x0000006700527312 */ /* 0x002fe20000201800 */
[----:B0-----:R-:W-:Y:S01]  /*6040*/  ISETP.NE.AND P0, PT, R106, UR4, PT ;  /* 0x000000046a007c0c */ /* 0x001fe2000bf05270 */
[----:B------:R-:W-:-:S06]  /*6050*/  UIADD3 UR4, UPT, UPT, UR4, -0x1, URZ ;  /* 0xffffffff04047890 */ /* 0x000fcc000fffe0ff */
[----:B------:R-:W0:Y:S02]  /*6060*/  I2F.F64 R84, UR5 ;  /* 0x0000000500547d12 */ /* 0x000e240008201c00 */
[----:B0-----:R-:W-:Y:S02]  /*6070*/  FSEL R84, R84, RZ, !P0 ;  /* 0x000000ff54547208 */ /* 0x001fe40004000000 */
[----:B------:R-:W-:Y:S02]  /*6080*/  FSEL R85, R85, RZ, !P0 ;  /* 0x000000ff55557208 */ /* 0x000fe40004000000 */
[----:B------:R-:W-:-:S04]  /*6090*/  ISETP.NE.AND P0, PT, R106, UR4, PT ;  /* 0x000000046a007c0c */ /* 0x000fc8000bf05270 */
[----:B------:R-:W-:-:S08]  /*60a0*/  DADD R82, R82, R84 ;  /* 0x0000000052527229 */ /* 0x000fd00000000054 */
[-C--:B-----5:R-:W-:Y:S02]  /*60b0*/  DMUL R88, R26, R82.reuse ;  /* 0x000000521a587228 */ /* 0x0a0fe40000000000 */
[----:B------:R-:W-:Y:S02]  /*60c0*/  DMUL R84, R52, R82 ;  /* 0x0000005234547228 */ /* 0x000fe40000000000 */
[--C-:B------:R-:W-:Y:S02]  /*60d0*/  DFMA R86, R38, R80, R82.reuse ;  /* 0x000000502656722b */ /* 0x100fe40000000052 */
        /* <DEDUP_REMOVED lines=31> */
.L_x_39:
[----:B------:R-:W-:Y:S05]  /*62d0*/  @!P1 BRA `(.L_x_40) ;  /* 0x0000000000509947 */ /* 0x000fea0003800000 */
[----:B------:R-:W-:Y:S01]  /*62e0*/  DSETP.GEU.AND P0, PT, R88, RZ, PT ;  /* 0x000000ff5800722a */ /* 0x000fe20003f0e000 */
[----:B------:R-:W-:Y:S05]  /*62f0*/  BSSY.RECONVERGENT B0, `(.L_x_40) ;  /* 0x0000012000007945 */ /* 0x000fea0003800200 */
[----:B------:R-:W-:-:S13]  /*6300*/  ISETP.EQ.OR P0, PT, R107, RZ, P0 ;  /* 0x000000ff6b00720c */ /* 0x000fda0000702670 */
[----:B------:R-:W-:Y:S05]  /*6310*/  @P0 BRA `(.L_x_41) ;  /* 0x0000000000300947 */ /* 0x000fea0003800000 */
[----:B------:R-:W1:Y:S01]  /*6320*/  S2R R89, SR_CTAID.X ;  /* 0x0000000000597919 */ /* 0x000e620000002500 */
[----:B0-----:R-:W0:Y:S01]  /*6330*/  LDC.64 R80, c[0x0][0x3c8] ;  /* 0x0000f200ff507b82 */ /* 0x001e220000000a00 */
[----:B------:R-:W1:Y:S01]  /*6340*/  LDCU UR4, c[0x0][0x360] ;  /* 0x00006c00ff0477ac */ /* 0x000e620008000800 */
[----:B------:R-:W-:Y:S01]  /*6350*/  IMAD.MOV.U32 R107, RZ, RZ, RZ ;  /* 0x000000ffff6b7224 */ /* 0x000fe200078e00ff */
[----:B------:R-:W1:Y:S05]  /*6360*/  S2R R88, SR_TID.X ;  /* 0x0000000000587919 */ /* 0x000e6a0000002100 */
[----:B------:R-:W2:Y:S01]  /*6370*/  LDC.64 R86, c[0x0][0x3d0] ;  /* 0x0000f400ff567b82 */ /* 0x000ea20000000a00 */
[----:B-1----:R-:W-:-:S04]  /*6380*/  IMAD R89, R89, UR4, R88 ;  /* 0x0000000459597c24 */ /* 0x002fc8000f8e0258 */
[----:B0-----:R-:W-:-:S04]  /*6390*/  IMAD.WIDE R80, R89, 0x4, R80 ;  /* 0x0000000459507825 */ /* 0x001fc800078e0250 */
[----:B--2---:R-:W-:Y:S01]  /*63a0*/  IMAD.WIDE R86, R89, 0x8, R86 ;  /* 0x0000000859567825 */ /* 0x004fe200078e0256 */
[----:B------:R1:W-:Y:S04]  /*63b0*/  STG.E desc[UR6][R80.64], R106 ;  /* 0x0000006a50007986 */ /* 0x0003e8000c101906 */
[----:B------:R1:W-:Y:S01]  /*63c0*/  STG.E.64 desc[UR6][R86.64], R78 ;  /* 0x0000004e56007986 */ /* 0x0003e2000c101b06 */
[----:B------:R-:W-:Y:S05]  /*63d0*/  BRA `(.L_x_42) ;  /* 0x00000000000c7947 */ /* 0x000fea0003800000 */
.L_x_41:
[----:B------:R-:W1:Y:S02]  /*63e0*/  LDCU.64 UR4, c[0x0][0x3b8] ;  /* 0x00007700ff0477ac */ /* 0x000e640008000a00 */
[----:B-1----:R-:W-:-:S06]  /*63f0*/  DSETP.GT.AND P0, PT, R88, UR4, PT ;  /* 0x0000000458007e2a */ /* 0x002fcc000bf04000 */
[----:B------:R-:W-:-:S08]  /*6400*/  SEL R107, R107, 0x1, !P0 ;  /* 0x000000016b6b7807 */ /* 0x000fd00004000000 */
.L_x_42:
[----:B------:R-:W-:Y:S05]  /*6410*/  BSYNC.RECONVERGENT B0 ;  /* 0x0000000000007941 */ /* 0x000fea0003800200 */
.L_x_40:
[----:B------:R-:W2:Y:S01]  /*6420*/  LDCU UR4, c[0x0][0x3b0] ;  /* 0x00007600ff0477ac */ /* 0x000ea20008000800 */
[----:B-1----:R-:W-:-:S05]  /*6430*/  VIADD R106, R106, 0x1 ;  /* 0x000000016a6a7836 */ /* 0x002fca0000000000 */
[----:B--2---:R-:W-:-:S13]  /*6440*/  ISETP.NE.AND P0, PT, R106, UR4, PT ;  /* 0x000000046a007c0c */ /* 0x004fda000bf05270 */
[----:B------:R-:W-:Y:S05]  /*6450*/  @P0 BRA `(.L_x_43) ;  /* 0xffffffec00080947 */ /* 0x000fea000383ffff */
[----:B------:R-:W-:Y:S05]  /*6460*/  EXIT ;  /* 0x000000000000794d */ /* 0x000fea0003800000 */
        .weak           $__internal_0_$__cuda_sm20_dblrcp_rn_slowpath_v3
        .type           $__internal_0_$__cuda_sm20_dblrcp_rn_slowpath_v3,@function
        .size           $__internal_0_$__cuda_sm20_dblrcp_rn_slowpath_v3,($__internal_1_$__cuda_sm20_dsqrt_rn_f64_mediumpath_v1 - $__internal_0_$__cuda_sm20_dblrcp_rn_slowpath_v3)
$__internal_0_$__cuda_sm20_dblrcp_rn_slowpath_v3:
[----:B------:R-:W-:Y:S01]  /*6470*/  IMAD.MOV.U32 R82, RZ, RZ, R84 ;  /* 0x000000ffff527224 */ /* 0x000fe200078e0054 */
[----:B------:R-:W-:Y:S01]  /*6480*/  BSSY.RECONVERGENT B3, `(.L_x_44) ;  /* 0x0000025000037945 */ /* 0x000fe20003800200 */
[----:B------:R-:W-:-:S06]  /*6490*/  IMAD.MOV.U32 R83, RZ, RZ, R85 ;  /* 0x000000ffff537224 */ /* 0x000fcc00078e0055 */
[----:B------:R-:W-:-:S14]  /*64a0*/  DSETP.GTU.AND P0, PT, |R82|, +INF , PT ;  /* 0x7ff000005200742a */ /* 0x000fdc0003f0c200 */
[----:B------:R-:W-:Y:S05]  /*64b0*/  @P0 BRA `(.L_x_45) ;  /* 0x00000000007c0947 */ /* 0x000fea0003800000 */
[----:B------:R-:W-:-:S05]  /*64c0*/  LOP3.LUT R91, R85, 0x7fffffff, RZ, 0xc0, !PT ;  /* 0x7fffffff555b7812 */ /* 0x000fca00078ec0ff */
[----:B------:R-:W-:-:S05]  /*64d0*/  VIADD R87, R91, 0xffffffff ;  /* 0xffffffff5b577836 */ /* 0x000fca0000000000 */
[----:B------:R-:W-:-:S13]  /*64e0*/  ISETP.GE.U32.AND P0, PT, R87, 0x7fefffff, PT ;  /* 0x7fefffff5700780c */ /* 0x000fda0003f06070 */
[----:B------:R-:W-:Y:S01]  /*64f0*/  @P0 LOP3.LUT R89, R83, 0x7ff00000, RZ, 0x3c, !PT ;  /* 0x7ff0000053590812 */ /* 0x000fe200078e3cff */
[----:B------:R-:W-:Y:S01]  /*6500*/  @P0 IMAD.MOV.U32 R88, RZ, RZ, RZ ;  /* 0x000000ffff580224 */ /* 0x000fe200078e00ff */
[----:B------:R-:W-:Y:S06]  /*6510*/  @P0 BRA `(.L_x_46) ;  /* 0x00000000006c0947 */ /* 0x000fec0003800000 */
[----:B------:R-:W-:-:S13]  /*6520*/  ISETP.GE.U32.AND P0, PT, R91, 0x1000001, PT ;  /* 0x010000015b00780c */ /* 0x000fda0003f06070 */
[----:B------:R-:W-:Y:S05]  /*6530*/  @!P0 BRA `(.L_x_47) ;  /* 0x0000000000348947 */ /* 0x000fea0003800000 */
[----:B------:R-:W-:Y:S02]  /*6540*/  VIADD R89, R83, 0xc0200000 ;  /* 0xc020000053597836 */ /* 0x000fe40000000000 */
[----:B------:R-:W-:Y:S02]  /*6550*/  IMAD.MOV.U32 R88, RZ, RZ, R82 ;  /* 0x000000ffff587224 */ /* 0x000fe400078e0052 */
[----:B------:R-:W0:Y:S04]  /*6560*/  MUFU.RCP64H R91, R89 ;  /* 0x00000059005b7308 */ /* 0x000e280000001800 */
[----:B0-----:R-:W-:-:S08]  /*6570*/  DFMA R92, -R88, R90, 1 ;  /* 0x3ff00000585c742b */ /* 0x001fd0000000015a */
[----:B------:R-:W-:-:S08]  /*6580*/  DFMA R92, R92, R92, R92 ;  /* 0x0000005c5c5c722b */ /* 0x000fd0000000005c */
[----:B------:R-:W-:-:S08]  /*6590*/  DFMA R92, R90, R92, R90 ;  /* 0x0000005c5a5c722b */ /* 0x000fd0000000005a */
[----:B------:R-:W-:-:S08]  /*65a0*/  DFMA R90, -R88, R92, 1 ;  /* 0x3ff00000585a742b */ /* 0x000fd0000000015c */
[----:B------:R-:W-:-:S08]  /*65b0*/  DFMA R90, R92, R90, R92 ;  /* 0x0000005a5c5a722b */ /* 0x000fd0000000005c */
[----:B------:R-:W-:-:S08]  /*65c0*/  DMUL R90, R90, 2.2250738585072013831e-308 ;  /* 0x001000005a5a7828 */ /* 0x000fd00000000000 */
[----:B------:R-:W-:-:S08]  /*65d0*/  DFMA R82, -R82, R90, 1 ;  /* 0x3ff000005252742b */ /* 0x000fd0000000015a */
[----:B------:R-:W-:-:S08]  /*65e0*/  DFMA R82, R82, R82, R82 ;  /* 0x000000525252722b */ /* 0x000fd00000000052 */
[----:B------:R-:W-:Y:S01]  /*65f0*/  DFMA R88, R90, R82, R90 ;  /* 0x000000525a58722b */ /* 0x000fe2000000005a */
[----:B------:R-:W-:Y:S10]  /*6600*/  BRA `(.L_x_46) ;  /* 0x0000000000307947 */ /* 0x000ff40003800000 */
.L_x_47:
[----:B------:R-:W-:Y:S01]  /*6610*/  DMUL R82, R82, 8.11296384146066816958e+31 ;  /* 0x4690000052527828 */ /* 0x000fe20000000000 */
[----:B------:R-:W-:-:S05]  /*6620*/  IMAD.MOV.U32 R88, RZ, RZ, R90 ;  /* 0x000000ffff587224 */ /* 0x000fca00078e005a */
[----:B------:R-:W0:Y:S02]  /*6630*/  MUFU.RCP64H R89, R83 ;  /* 0x0000005300597308 */ /* 0x000e240000001800 */
[----:B0-----:R-:W-:-:S08]  /*6640*/  DFMA R90, -R82, R88, 1 ;  /* 0x3ff00000525a742b */ /* 0x001fd00000000158 */
[----:B------:R-:W-:-:S08]  /*6650*/  DFMA R90, R90, R90, R90 ;  /* 0x0000005a5a5a722b */ /* 0x000fd0000000005a */
[----:B------:R-:W-:-:S08]  /*6660*/  DFMA R90, R88, R90, R88 ;  /* 0x0000005a585a722b */ /* 0x000fd00000000058 */
[----:B------:R-:W-:-:S08]  /*6670*/  DFMA R88, -R82, R90, 1 ;  /* 0x3ff000005258742b */ /* 0x000fd0000000015a */
[----:B------:R-:W-:-:S08]  /*6680*/  DFMA R88, R90, R88, R90 ;  /* 0x000000585a58722b */ /* 0x000fd0000000005a */
[----:B------:R-:W-:Y:S01]  /*6690*/  DMUL R88, R88, 8.11296384146066816958e+31 ;  /* 0x4690000058587828 */ /* 0x000fe20000000000 */
[----:B------:R-:W-:Y:S10]  /*66a0*/  BRA `(.L_x_46) ;  /* 0x0000000000087947 */ /* 0x000ff40003800000 */
.L_x_45:
[----:B------:R-:W-:Y:S01]  /*66b0*/  LOP3.LUT R89, R83, 0x80000, RZ, 0xfc, !PT ;  /* 0x0008000053597812 */ /* 0x000fe200078efcff */
[----:B------:R-:W-:-:S07]  /*66c0*/  IMAD.MOV.U32 R88, RZ, RZ, R82 ;  /* 0x000000ffff587224 */ /* 0x000fce00078e0052 */
.L_x_46:
[----:B------:R-:W-:Y:S05]  /*66d0*/  BSYNC.RECONVERGENT B3 ;  /* 0x0000000000037941 */ /* 0x000fea0003800200 */
.L_x_44:
[----:B------:R-:W-:Y:S02]  /*66e0*/  IMAD.MOV.U32 R87, RZ, RZ, 0x0 ;  /* 0x00000000ff577424 */ /* 0x000fe400078e00ff */
[----:B------:R-:W-:Y:S02]  /*66f0*/  IMAD.MOV.U32 R82, RZ, RZ, R88 ;  /* 0x000000ffff527224 */ /* 0x000fe400078e0058 */
[----:B------:R-:W-:Y:S01]  /*6700*/  IMAD.MOV.U32 R83, RZ, RZ, R89 ;  /* 0x000000ffff537224 */ /* 0x000fe200078e0059 */
[----:B------:R-:W-:Y:S06]  /*6710*/  RET.REL.NODEC R86 `(_Z6eventsPdS_S_S_diiidS_PiS_) ;  /* 0xffffff9856387950 */ /* 0x000fec0003c3ffff */
        .weak           $__internal_1_$__cuda_sm20_dsqrt_rn_f64_mediumpath_v1
        .type           $__internal_1_$__cuda_sm20_dsqrt_rn_f64_mediumpath_v1,@function
        .size           $__internal_1_$__cuda_sm20_dsqrt_rn_f64_mediumpath_v1,(.L_x_54 - $__internal_1_$__cuda_sm20_dsqrt_rn_f64_mediumpath_v1)
$__internal_1_$__cuda_sm20_dsqrt_rn_f64_mediumpath_v1:
[----:B------:R-:W-:Y:S01]  /*6720*/  ISETP.GE.U32.AND P0, PT, R86, -0x3400000, PT ;  /* 0xfcc000005600780c */ /* 0x000fe20003f06070 */
[----:B------:R-:W-:Y:S01]  /*6730*/  BSSY.RECONVERGENT B1, `(.L_x_48) ;  /* 0x0000028000017945 */ /* 0x000fe20003800200 */
[----:B------:R-:W-:Y:S02]  /*6740*/  IMAD.MOV.U32 R86, RZ, RZ, R98 ;  /* 0x000000ffff567224 */ /* 0x000fe400078e0062 */
[----:B------:R-:W-:Y:S02]  /*6750*/  IMAD.MOV.U32 R98, RZ, RZ, R104 ;  /* 0x000000ffff627224 */ /* 0x000fe400078e0068 */
[----:B------:R-:W-:Y:S02]  /*6760*/  IMAD.MOV.U32 R99, RZ, RZ, R105 ;  /* 0x000000ffff637224 */ /* 0x000fe400078e0069 */
[----:B------:R-:W-:Y:S02]  /*6770*/  IMAD.MOV.U32 R104, RZ, RZ, R108 ;  /* 0x000000ffff687224 */ /* 0x000fe400078e006c */
[----:B------:R-:W-:-:S03]  /*6780*/  IMAD.MOV.U32 R105, RZ, RZ, R103 ;  /* 0x000000ffff697224 */ /* 0x000fc600078e0067 */
[----:B------:R-:W-:Y:S05]  /*6790*/  @!P0 BRA `(.L_x_49) ;  /* 0x0000000000208947 */ /* 0x000fea0003800000 */
[----:B------:R-:W-:-:S10]  /*67a0*/  DFMA.RM R98, R98, R106, R104 ;  /* 0x0000006a6262722b */ /* 0x000fd40000004068 */
[----:B------:R-:W-:-:S05]  /*67b0*/  IADD3 R104, P0, PT, R98, 0x1, RZ ;  /* 0x0000000162687810 */ /* 0x000fca0007f1e0ff */
[----:B------:R-:W-:-:S06]  /*67c0*/  IMAD.X R105, RZ, RZ, R99, P0 ;  /* 0x000000ffff697224 */ /* 0x000fcc00000e0663 */
[----:B------:R-:W-:-:S08]  /*67d0*/  DFMA.RP R86, -R98, R104, R86 ;  /* 0x000000686256722b */ /* 0x000fd00000008156 */
[----:B------:R-:W-:-:S06]  /*67e0*/  DSETP.GT.AND P0, PT, R86, RZ, PT ;  /* 0x000000ff5600722a */ /* 0x000fcc0003f04000 */
[----:B------:R-:W-:Y:S02]  /*67f0*/  FSEL R98, R104, R98, P0 ;  /* 0x0000006268627208 */ /* 0x000fe40000000000 */
[----:B------:R-:W-:Y:S01]  /*6800*/  FSEL R99, R105, R99, P0 ;  /* 0x0000006369637208 */ /* 0x000fe20000000000 */
[----:B------:R-:W-:Y:S06]  /*6810*/  BRA `(.L_x_50) ;  /* 0x0000000000647947 */ /* 0x000fec0003800000 */
.L_x_49:
[----:B------:R-:W-:-:S14]  /*6820*/  DSETP.NE.AND P0, PT, R86, RZ, PT ;  /* 0x000000ff5600722a */ /* 0x000fdc0003f05000 */
[----:B------:R-:W-:Y:S05]  /*6830*/  @!P0 BRA `(.L_x_51) ;  /* 0x0000000000588947 */ /* 0x000fea0003800000 */
[----:B------:R-:W-:-:S13]  /*6840*/  ISETP.GE.AND P0, PT, R87, RZ, PT ;  /* 0x000000ff5700720c */ /* 0x000fda0003f06270 */
[----:B------:R-:W-:Y:S02]  /*6850*/  @!P0 IMAD.MOV.U32 R98, RZ, RZ, 0x0 ;  /* 0x00000000ff628424 */ /* 0x000fe400078e00ff */
[----:B------:R-:W-:Y:S01]  /*6860*/  @!P0 IMAD.MOV.U32 R99, RZ, RZ, -0x80000 ;  /* 0xfff80000ff638424 */ /* 0x000fe200078e00ff */
[----:B------:R-:W-:Y:S06]  /*6870*/  @!P0 BRA `(.L_x_50) ;  /* 0x00000000004c8947 */ /* 0x000fec0003800000 */
[----:B------:R-:W-:-:S13]  /*6880*/  ISETP.GT.AND P0, PT, R87, 0x7fefffff, PT ;  /* 0x7fefffff5700780c */ /* 0x000fda0003f04270 */
[----:B------:R-:W-:Y:S05]  /*6890*/  @P0 BRA `(.L_x_51) ;  /* 0x0000000000400947 */ /* 0x000fea0003800000 */
[----:B------:R-:W-:Y:S01]  /*68a0*/  DMUL R86, R86, 8.11296384146066816958e+31 ;  /* 0x4690000056567828 */ /* 0x000fe20000000000 */
[----:B------:R-:W-:Y:S02]  /*68b0*/  IMAD.MOV.U32 R98, RZ, RZ, RZ ;  /* 0x000000ffff627224 */ /* 0x000fe400078e00ff */
[----:B------:R-:W-:Y:S02]  /*68c0*/  IMAD.MOV.U32 R104, RZ, RZ, 0x0 ;  /* 0x00000000ff687424 */ /* 0x000fe400078e00ff */
[----:B------:R-:W-:Y:S01]  /*68d0*/  IMAD.MOV.U32 R105, RZ, RZ, 0x3fd80000 ;  /* 0x3fd80000ff697424 */ /* 0x000fe200078e00ff */
[----:B------:R-:W0:Y:S02]  /*68e0*/  MUFU.RSQ64H R99, R87 ;  /* 0x0000005700637308 */ /* 0x000e240000001c00 */
[----:B0-----:R-:W-:-:S08]  /*68f0*/  DMUL R106, R98, R98 ;  /* 0x00000062626a7228 */ /* 0x001fd00000000000 */
[----:B------:R-:W-:-:S08]  /*6900*/  DFMA R106, R86, -R106, 1 ;  /* 0x3ff00000566a742b */ /* 0x000fd0000000086a */
[----:B------:R-:W-:Y:S02]  /*6910*/  DFMA R104, R106, R104, 0.5 ;  /* 0x3fe000006a68742b */ /* 0x000fe40000000068 */
[----:B------:R-:W-:-:S08]  /*6920*/  DMUL R106, R98, R106 ;  /* 0x0000006a626a7228 */ /* 0x000fd00000000000 */
[----:B------:R-:W-:-:S08]  /*6930*/  DFMA R104, R104, R106, R98 ;  /* 0x0000006a6868722b */ /* 0x000fd00000000062 */
[----:B------:R-:W-:Y:S02]  /*6940*/  DMUL R98, R86, R104 ;  /* 0x0000006856627228 */ /* 0x000fe40000000000 */
[----:B------:R-:W-:-:S06]  /*6950*/  VIADD R105, R105, 0xfff00000 ;  /* 0xfff0000069697836 */ /* 0x000fcc0000000000 */
[----:B------:R-:W-:-:S08]  /*6960*/  DFMA R106, R98, -R98, R86 ;  /* 0x80000062626a722b */ /* 0x000fd00000000056 */
[----:B------:R-:W-:-:S10]  /*6970*/  DFMA R98, R104, R106, R98 ;  /* 0x0000006a6862722b */ /* 0x000fd40000000062 */
[----:B------:R-:W-:Y:S01]  /*6980*/  VIADD R99, R99, 0xfcb00000 ;  /* 0xfcb0000063637836 */ /* 0x000fe20000000000 */
[----:B------:R-:W-:Y:S06]  /*6990*/  BRA `(.L_x_50) ;  /* 0x0000000000047947 */ /* 0x000fec0003800000 */
.L_x_51:
[----:B------:R-:W-:-:S11]  /*69a0*/  DADD R98, R86, R86 ;  /* 0x0000000056627229 */ /* 0x000fd60000000056 */
.L_x_50:
[----:B------:R-:W-:Y:S05]  /*69b0*/  BSYNC.RECONVERGENT B1 ;  /* 0x0000000000017941 */ /* 0x000fea0003800200 */
.L_x_48:
[----:B------:R-:W-:-:S04]  /*69c0*/  IMAD.MOV.U32 R103, RZ, RZ, 0x0 ;  /* 0x00000000ff677424 */ /* 0x000fc800078e00ff */
[----:B------:R-:W-:Y:S05]  /*69d0*/  RET.REL.NODEC R102 `(_Z6eventsPdS_S_S_diiidS_PiS_) ;  /* 0xffffff9466887950 */ /* 0x000fea0003c3ffff */
.L_x_52:
[----:B------:R-:W-:-:S00]  /*69e0*/  BRA `(.L_x_52) ;  /* 0xfffffffc00fc7947 */ /* 0x000fc0000383ffff */
[----:B------:R-:W-:-:S00]  /*69f0*/  NOP ;  /* 0x0000000000007918 */ /* 0x000fc00000000000 */
        /* <DEDUP_REMOVED lines=8> */
.L_x_54:


//--------------------- .nv.global.init           --------------------------
	.section	.nv.global.init,"aw",@progbits
	.align	4
.nv.global.init:
	.type		mrg32k3aM1SubSeq,@object
	.size		mrg32k3aM1SubSeq,(mrg32k3aM2SubSeq - mrg32k3aM1SubSeq)
mrg32k3aM1SubSeq:
        /*0000*/ 	.byte	0x0b, 0xcc, 0xee, 0x04, 0x73, 0x29, 0x8b, 0x6f, 0xf6, 0x53, 0x03, 0xf6, 0x23, 0xf6, 0xea, 0xda
        /* <DEDUP_REMOVED lines=125> */
	.type		mrg32k3aM2SubSeq,@object
	.size		mrg32k3aM2SubSeq,(mrg32k3aM1 - mrg32k3aM2SubSeq)
mrg32k3aM2SubSeq:
        /* <DEDUP_REMOVED lines=126> */
	.type		mrg32k3aM1,@object
	.size		mrg32k3aM1,(mrg32k3aM1Seq - mrg32k3aM1)
mrg32k3aM1:
        /* <DEDUP_REMOVED lines=144> */
	.type		mrg32k3aM1Seq,@object
	.size		mrg32k3aM1Seq,(mrg32k3aM2 - mrg32k3aM1Seq)
mrg32k3aM1Seq:
        /* <DEDUP_REMOVED lines=144> */
	.type		mrg32k3aM2,@object
	.size		mrg32k3aM2,(mrg32k3aM2Seq - mrg32k3aM2)
mrg32k3aM2:
        /* <DEDUP_REMOVED lines=144> */
	.type		mrg32k3aM2Seq,@object
	.size		mrg32k3aM2Seq,(precalc_xorwow_matrix - mrg32k3aM2Seq)
mrg32k3aM2Seq:
        /* <DEDUP_REMOVED lines=144> */
	.type		precalc_xorwow_matrix,@object
	.size		precalc_xorwow_matrix,(precalc_xorwow_offset_matrix - precalc_xorwow_matrix)
precalc_xorwow_matrix:
        /* <DEDUP_REMOVED lines=6400> */
	.type		precalc_xorwow_offset_matrix,@object
	.size		precalc_xorwow_offset_matrix,(.L_1 - precalc_xorwow_offset_matrix)
precalc_xorwow_offset_matrix:
        /* <DEDUP_REMOVED lines=6400> */
.L_1:


//--------------------- .nv.shared.reserved.0     --------------------------
	.section	.nv.shared.reserved.0,"aw",@nobits
	.weak		__nv_reservedSMEM_offset_0_alias
	.size		__nv_reservedSMEM_offset_0_alias, 0, 64
	.other		__nv_reservedSMEM_offset_0_alias,@"STO_CUDA_RESERVED_SHARED STV_DEFAULT"
__nv_reservedSMEM_offset_0_alias:
	.zero		0
	.zero		64


//--------------------- .nv.constant0._Z6eventsPdS_S_S_diiidS_PiS_ --------------------------
	.section	.nv.constant0._Z6eventsPdS_S_S_diiidS_PiS_,"a",@progbits
	.sectionflags	@""
	.align	4
.nv.constant0._Z6eventsPdS_S_S_diiidS_PiS_:
	.zero		984


//--------------------- SYMBOLS --------------------------

	.type		.nv.reservedSmem.offset0,@object
	.size		.nv.reservedSmem.offset0,0x4
